//
// Generated by NVIDIA NVVM Compiler
//
// Compiler Build ID: CL-36424714
// Cuda compilation tools, release 13.0, V13.0.88
// Based on NVVM 20.0.0
//

.version 9.0
.target sm_100
.address_size 64

	// .globl	cvi_batch_f32

.visible .entry cvi_batch_f32(
	.param .u64 .ptr .align 1 cvi_batch_f32_param_0,
	.param .u64 .ptr .align 1 cvi_batch_f32_param_1,
	.param .u64 .ptr .align 1 cvi_batch_f32_param_2,
	.param .u64 .ptr .align 1 cvi_batch_f32_param_3,
	.param .u64 .ptr .align 1 cvi_batch_f32_param_4,
	.param .u32 cvi_batch_f32_param_5,
	.param .u32 cvi_batch_f32_param_6,
	.param .u32 cvi_batch_f32_param_7,
	.param .u64 .ptr .align 1 cvi_batch_f32_param_8
)
{
	.reg .pred 	%p<49>;
	.reg .b32 	%r<142>;
	.reg .b32 	%f<161>;
	.reg .b64 	%rd<92>;

	ld.param.u64 	%rd13, [cvi_batch_f32_param_0];
	ld.param.u64 	%rd14, [cvi_batch_f32_param_1];
	ld.param.u64 	%rd15, [cvi_batch_f32_param_2];
	ld.param.u64 	%rd16, [cvi_batch_f32_param_4];
	ld.param.u32 	%r70, [cvi_batch_f32_param_5];
	ld.param.u32 	%r71, [cvi_batch_f32_param_6];
	ld.param.u32 	%r72, [cvi_batch_f32_param_7];
	ld.param.u64 	%rd17, [cvi_batch_f32_param_8];
	cvta.to.global.u64 	%rd1, %rd17;
	cvta.to.global.u64 	%rd2, %rd14;
	cvta.to.global.u64 	%rd3, %rd13;
	cvta.to.global.u64 	%rd4, %rd16;
	cvta.to.global.u64 	%rd5, %rd15;
	min.s32 	%r73, %r70, %r72;
	setp.lt.s32 	%p1, %r73, 1;
	setp.ge.u32 	%p2, %r71, %r70;
	or.pred  	%p3, %p2, %p1;
	@%p3 bra 	$L__BB0_56;
	mov.u32 	%r74, %ntid.x;
	mov.u32 	%r75, %nctaid.x;
	mul.lo.s32 	%r1, %r74, %r75;
	mov.u32 	%r76, %ctaid.x;
	mov.u32 	%r77, %tid.x;
	mad.lo.s32 	%r121, %r76, %r74, %r77;
	setp.ge.s32 	%p4, %r121, %r72;
	@%p4 bra 	$L__BB0_56;
	mul.wide.s32 	%rd18, %r71, 4;
	add.s64 	%rd6, %rd3, %rd18;
	add.s64 	%rd7, %rd2, %rd18;
	add.s32 	%r3, %r71, 1;
	setp.lt.s32 	%p5, %r3, %r70;
	@%p5 bra 	$L__BB0_9;
	add.s32 	%r4, %r70, -1;
	add.s32 	%r5, %r70, -2;
	add.s32 	%r6, %r70, -3;
$L__BB0_4:
	mul.wide.s32 	%rd19, %r121, 4;
	add.s64 	%rd20, %rd5, %rd19;
	ld.global.nc.u32 	%r51, [%rd20];
	add.s64 	%rd21, %rd4, %rd19;
	ld.global.nc.u32 	%r78, [%rd21];
	setp.lt.s32 	%p6, %r51, 1;
	setp.ge.s32 	%p7, %r78, %r70;
	or.pred  	%p8, %p6, %p7;
	@%p8 bra 	$L__BB0_55;
	mul.lo.s32 	%r53, %r121, %r70;
	ld.global.nc.f32 	%f10, [%rd6];
	ld.global.nc.f32 	%f11, [%rd7];
	sub.f32 	%f12, %f10, %f11;
	add.s32 	%r79, %r53, %r71;
	mul.wide.s32 	%rd22, %r79, 4;
	add.s64 	%rd23, %rd1, %rd22;
	st.global.f32 	[%rd23], %f12;
	sub.s32 	%r54, %r53, %r51;
	sub.s32 	%r80, %r70, %r78;
	and.b32  	%r55, %r80, 3;
	setp.eq.s32 	%p9, %r55, 0;
	mov.u32 	%r136, %r70;
	@%p9 bra 	$L__BB0_42;
	cvt.s64.s32 	%rd24, %r53;
	cvt.u64.u32 	%rd25, %r70;
	add.s64 	%rd26, %rd25, %rd24;
	shl.b64 	%rd27, %rd26, 2;
	add.s64 	%rd10, %rd1, %rd27;
	ld.global.f32 	%f13, [%rd10+-4];
	add.s32 	%r81, %r54, %r4;
	mul.wide.s32 	%rd28, %r81, 4;
	add.s64 	%rd11, %rd1, %rd28;
	ld.global.f32 	%f14, [%rd11];
	sub.f32 	%f15, %f13, %f14;
	mul.f32 	%f16, %f15, 0f42C80000;
	div.rn.f32 	%f17, %f16, %f14;
	st.global.f32 	[%rd10+-4], %f17;
	setp.eq.s32 	%p10, %r55, 1;
	mov.u32 	%r136, %r4;
	@%p10 bra 	$L__BB0_42;
	ld.global.f32 	%f18, [%rd10+-8];
	ld.global.f32 	%f19, [%rd11+-4];
	sub.f32 	%f20, %f18, %f19;
	mul.f32 	%f21, %f20, 0f42C80000;
	div.rn.f32 	%f22, %f21, %f19;
	st.global.f32 	[%rd10+-8], %f22;
	setp.eq.s32 	%p11, %r55, 2;
	mov.u32 	%r136, %r5;
	@%p11 bra 	$L__BB0_42;
	ld.global.f32 	%f23, [%rd10+-12];
	ld.global.f32 	%f24, [%rd11+-8];
	sub.f32 	%f25, %f23, %f24;
	mul.f32 	%f26, %f25, 0f42C80000;
	div.rn.f32 	%f27, %f26, %f24;
	st.global.f32 	[%rd10+-12], %f27;
	mov.u32 	%r136, %r6;
	bra.uni 	$L__BB0_42;
$L__BB0_9:
	not.b32 	%r96, %r71;
	add.s32 	%r97, %r70, %r96;
	add.s32 	%r7, %r70, -2;
	sub.s32 	%r8, %r7, %r71;
	and.b32  	%r9, %r97, 7;
	and.b32  	%r10, %r97, 3;
	and.b32  	%r11, %r97, 1;
	add.s32 	%r12, %r70, -1;
	add.s32 	%r13, %r70, -3;
	and.b32  	%r98, %r97, -8;
	neg.s32 	%r14, %r98;
$L__BB0_10:
	ld.param.u64 	%rd91, [cvi_batch_f32_param_3];
	mul.wide.s32 	%rd44, %r121, 4;
	add.s64 	%rd45, %rd5, %rd44;
	ld.global.nc.u32 	%r16, [%rd45];
	cvta.to.global.u64 	%rd46, %rd91;
	add.s64 	%rd47, %rd46, %rd44;
	ld.global.nc.f32 	%f1, [%rd47];
	add.s64 	%rd48, %rd4, %rd44;
	ld.global.nc.u32 	%r99, [%rd48];
	setp.lt.s32 	%p24, %r16, 1;
	setp.ge.s32 	%p25, %r99, %r70;
	or.pred  	%p26, %p24, %p25;
	@%p26 bra 	$L__BB0_30;
	setp.lt.u32 	%p27, %r8, 7;
	mul.lo.s32 	%r18, %r121, %r70;
	ld.global.nc.f32 	%f48, [%rd6];
	ld.global.nc.f32 	%f49, [%rd7];
	sub.f32 	%f159, %f48, %f49;
	add.s32 	%r100, %r18, %r71;
	mul.wide.s32 	%rd49, %r100, 4;
	add.s64 	%rd50, %rd1, %rd49;
	st.global.f32 	[%rd50], %f159;
	mov.u32 	%r133, %r3;
	@%p27 bra 	$L__BB0_15;
	add.s32 	%r122, %r3, %r18;
	mov.u32 	%r123, %r14;
	mov.u32 	%r124, %r71;
	mov.u32 	%r125, %r3;
$L__BB0_13:
	.pragma "nounroll";
	mul.wide.s32 	%rd51, %r125, 4;
	add.s64 	%rd52, %rd3, %rd51;
	add.s64 	%rd53, %rd2, %rd51;
	mul.wide.s32 	%rd54, %r122, 4;
	add.s64 	%rd55, %rd1, %rd54;
	ld.global.nc.f32 	%f50, [%rd52];
	ld.global.nc.f32 	%f51, [%rd53];
	sub.f32 	%f52, %f50, %f51;
	sub.f32 	%f53, %f52, %f159;
	fma.rn.f32 	%f54, %f53, %f1, %f159;
	st.global.f32 	[%rd55], %f54;
	ld.global.nc.f32 	%f55, [%rd52+4];
	ld.global.nc.f32 	%f56, [%rd53+4];
	sub.f32 	%f57, %f55, %f56;
	sub.f32 	%f58, %f57, %f54;
	fma.rn.f32 	%f59, %f58, %f1, %f54;
	st.global.f32 	[%rd55+4], %f59;
	ld.global.nc.f32 	%f60, [%rd52+8];
	ld.global.nc.f32 	%f61, [%rd53+8];
	sub.f32 	%f62, %f60, %f61;
	sub.f32 	%f63, %f62, %f59;
	fma.rn.f32 	%f64, %f63, %f1, %f59;
	st.global.f32 	[%rd55+8], %f64;
	ld.global.nc.f32 	%f65, [%rd52+12];
	ld.global.nc.f32 	%f66, [%rd53+12];
	sub.f32 	%f67, %f65, %f66;
	sub.f32 	%f68, %f67, %f64;
	fma.rn.f32 	%f69, %f68, %f1, %f64;
	st.global.f32 	[%rd55+12], %f69;
	ld.global.nc.f32 	%f70, [%rd52+16];
	ld.global.nc.f32 	%f71, [%rd53+16];
	sub.f32 	%f72, %f70, %f71;
	sub.f32 	%f73, %f72, %f69;
	fma.rn.f32 	%f74, %f73, %f1, %f69;
	st.global.f32 	[%rd55+16], %f74;
	ld.global.nc.f32 	%f75, [%rd52+20];
	ld.global.nc.f32 	%f76, [%rd53+20];
	sub.f32 	%f77, %f75, %f76;
	sub.f32 	%f78, %f77, %f74;
	fma.rn.f32 	%f79, %f78, %f1, %f74;
	st.global.f32 	[%rd55+20], %f79;
	ld.global.nc.f32 	%f80, [%rd52+24];
	ld.global.nc.f32 	%f81, [%rd53+24];
	sub.f32 	%f82, %f80, %f81;
	sub.f32 	%f83, %f82, %f79;
	fma.rn.f32 	%f84, %f83, %f1, %f79;
	st.global.f32 	[%rd55+24], %f84;
	ld.global.nc.f32 	%f85, [%rd52+28];
	ld.global.nc.f32 	%f86, [%rd53+28];
	sub.f32 	%f87, %f85, %f86;
	sub.f32 	%f88, %f87, %f84;
	fma.rn.f32 	%f159, %f88, %f1, %f84;
	st.global.f32 	[%rd55+28], %f159;
	add.s32 	%r125, %r125, 8;
	add.s32 	%r124, %r124, 8;
	add.s32 	%r123, %r123, 8;
	add.s32 	%r122, %r122, 8;
	setp.eq.s32 	%p28, %r123, 0;
	@%p28 bra 	$L__BB0_14;
	bra.uni 	$L__BB0_13;
$L__BB0_14:
	add.s32 	%r133, %r124, 1;
$L__BB0_15:
	setp.eq.s32 	%p29, %r9, 0;
	@%p29 bra 	$L__BB0_23;
	add.s32 	%r101, %r9, -1;
	setp.lt.u32 	%p30, %r101, 3;
	@%p30 bra 	$L__BB0_18;
	mul.wide.s32 	%rd56, %r133, 4;
	add.s64 	%rd57, %rd3, %rd56;
	ld.global.nc.f32 	%f89, [%rd57];
	add.s64 	%rd58, %rd2, %rd56;
	ld.global.nc.f32 	%f90, [%rd58];
	sub.f32 	%f91, %f89, %f90;
	sub.f32 	%f92, %f91, %f159;
	fma.rn.f32 	%f93, %f92, %f1, %f159;
	add.s32 	%r102, %r133, %r18;
	mul.wide.s32 	%rd59, %r102, 4;
	add.s64 	%rd60, %rd1, %rd59;
	st.global.f32 	[%rd60], %f93;
	ld.global.nc.f32 	%f94, [%rd57+4];
	ld.global.nc.f32 	%f95, [%rd58+4];
	sub.f32 	%f96, %f94, %f95;
	sub.f32 	%f97, %f96, %f93;
	fma.rn.f32 	%f98, %f97, %f1, %f93;
	st.global.f32 	[%rd60+4], %f98;
	ld.global.nc.f32 	%f99, [%rd57+8];
	ld.global.nc.f32 	%f100, [%rd58+8];
	sub.f32 	%f101, %f99, %f100;
	sub.f32 	%f102, %f101, %f98;
	fma.rn.f32 	%f103, %f102, %f1, %f98;
	st.global.f32 	[%rd60+8], %f103;
	ld.global.nc.f32 	%f104, [%rd57+12];
	ld.global.nc.f32 	%f105, [%rd58+12];
	sub.f32 	%f106, %f104, %f105;
	sub.f32 	%f107, %f106, %f103;
	fma.rn.f32 	%f159, %f107, %f1, %f103;
	st.global.f32 	[%rd60+12], %f159;
	add.s32 	%r133, %r133, 4;
$L__BB0_18:
	setp.eq.s32 	%p31, %r10, 0;
	@%p31 bra 	$L__BB0_23;
	setp.eq.s32 	%p32, %r10, 1;
	@%p32 bra 	$L__BB0_21;
	mul.wide.s32 	%rd61, %r133, 4;
	add.s64 	%rd62, %rd3, %rd61;
	ld.global.nc.f32 	%f108, [%rd62];
	add.s64 	%rd63, %rd2, %rd61;
	ld.global.nc.f32 	%f109, [%rd63];
	sub.f32 	%f110, %f108, %f109;
	sub.f32 	%f111, %f110, %f159;
	fma.rn.f32 	%f112, %f111, %f1, %f159;
	add.s32 	%r103, %r133, %r18;
	mul.wide.s32 	%rd64, %r103, 4;
	add.s64 	%rd65, %rd1, %rd64;
	st.global.f32 	[%rd65], %f112;
	ld.global.nc.f32 	%f113, [%rd62+4];
	ld.global.nc.f32 	%f114, [%rd63+4];
	sub.f32 	%f115, %f113, %f114;
	sub.f32 	%f116, %f115, %f112;
	fma.rn.f32 	%f159, %f116, %f1, %f112;
	st.global.f32 	[%rd65+4], %f159;
	add.s32 	%r133, %r133, 2;
$L__BB0_21:
	setp.eq.s32 	%p33, %r11, 0;
	@%p33 bra 	$L__BB0_23;
	mul.wide.s32 	%rd66, %r133, 4;
	add.s64 	%rd67, %rd3, %rd66;
	ld.global.nc.f32 	%f117, [%rd67];
	add.s64 	%rd68, %rd2, %rd66;
	ld.global.nc.f32 	%f118, [%rd68];
	sub.f32 	%f119, %f117, %f118;
	sub.f32 	%f120, %f119, %f159;
	fma.rn.f32 	%f121, %f120, %f1, %f159;
	add.s32 	%r104, %r133, %r18;
	mul.wide.s32 	%rd69, %r104, 4;
	add.s64 	%rd70, %rd1, %rd69;
	st.global.f32 	[%rd70], %f121;
$L__BB0_23:
	sub.s32 	%r48, %r18, %r16;
	sub.s32 	%r105, %r70, %r99;
	and.b32  	%r49, %r105, 3;
	setp.eq.s32 	%p34, %r49, 0;
	mov.u32 	%r131, %r70;
	@%p34 bra 	$L__BB0_27;
	cvt.s64.s32 	%rd71, %r18;
	cvt.u64.u32 	%rd72, %r70;
	add.s64 	%rd73, %rd72, %rd71;
	shl.b64 	%rd74, %rd73, 2;
	add.s64 	%rd8, %rd1, %rd74;
	ld.global.f32 	%f122, [%rd8+-4];
	add.s32 	%r106, %r48, %r12;
	mul.wide.s32 	%rd75, %r106, 4;
	add.s64 	%rd9, %rd1, %rd75;
	ld.global.f32 	%f123, [%rd9];
	sub.f32 	%f124, %f122, %f123;
	mul.f32 	%f125, %f124, 0f42C80000;
	div.rn.f32 	%f126, %f125, %f123;
	st.global.f32 	[%rd8+-4], %f126;
	setp.eq.s32 	%p35, %r49, 1;
	mov.u32 	%r131, %r12;
	@%p35 bra 	$L__BB0_27;
	ld.global.f32 	%f127, [%rd8+-8];
	ld.global.f32 	%f128, [%rd9+-4];
	sub.f32 	%f129, %f127, %f128;
	mul.f32 	%f130, %f129, 0f42C80000;
	div.rn.f32 	%f131, %f130, %f128;
	st.global.f32 	[%rd8+-8], %f131;
	setp.eq.s32 	%p36, %r49, 2;
	mov.u32 	%r131, %r7;
	@%p36 bra 	$L__BB0_27;
	ld.global.f32 	%f132, [%rd8+-12];
	ld.global.f32 	%f133, [%rd9+-8];
	sub.f32 	%f134, %f132, %f133;
	mul.f32 	%f135, %f134, 0f42C80000;
	div.rn.f32 	%f136, %f135, %f133;
	st.global.f32 	[%rd8+-12], %f136;
	mov.u32 	%r131, %r13;
$L__BB0_27:
	sub.s32 	%r107, %r99, %r70;
	setp.gt.u32 	%p37, %r107, -4;
	@%p37 bra 	$L__BB0_29;
$L__BB0_28:
	add.s32 	%r108, %r131, %r48;
	cvt.s64.s32 	%rd76, %r18;
	cvt.s64.s32 	%rd77, %r131;
	add.s64 	%rd78, %rd77, %rd76;
	shl.b64 	%rd79, %rd78, 2;
	add.s64 	%rd80, %rd1, %rd79;
	ld.global.f32 	%f137, [%rd80+-4];
	add.s32 	%r109, %r108, -1;
	mul.wide.s32 	%rd81, %r109, 4;
	add.s64 	%rd82, %rd1, %rd81;
	ld.global.f32 	%f138, [%rd82];
	sub.f32 	%f139, %f137, %f138;
	mul.f32 	%f140, %f139, 0f42C80000;
	div.rn.f32 	%f141, %f140, %f138;
	st.global.f32 	[%rd80+-4], %f141;
	ld.global.f32 	%f142, [%rd80+-8];
	ld.global.f32 	%f143, [%rd82+-4];
	sub.f32 	%f144, %f142, %f143;
	mul.f32 	%f145, %f144, 0f42C80000;
	div.rn.f32 	%f146, %f145, %f143;
	st.global.f32 	[%rd80+-8], %f146;
	ld.global.f32 	%f147, [%rd80+-12];
	ld.global.f32 	%f148, [%rd82+-8];
	sub.f32 	%f149, %f147, %f148;
	mul.f32 	%f150, %f149, 0f42C80000;
	div.rn.f32 	%f151, %f150, %f148;
	st.global.f32 	[%rd80+-12], %f151;
	add.s32 	%r131, %r131, -4;
	ld.global.f32 	%f152, [%rd80+-16];
	ld.global.f32 	%f153, [%rd82+-12];
	sub.f32 	%f154, %f152, %f153;
	mul.f32 	%f155, %f154, 0f42C80000;
	div.rn.f32 	%f156, %f155, %f153;
	st.global.f32 	[%rd80+-16], %f156;
	setp.gt.s32 	%p38, %r131, %r99;
	@%p38 bra 	$L__BB0_28;
$L__BB0_29:
	setp.gt.s32 	%p39, %r99, 0;
	@%p39 bra 	$L__BB0_31;
$L__BB0_30:
	add.s32 	%r121, %r121, %r1;
	setp.lt.s32 	%p48, %r121, %r72;
	@%p48 bra 	$L__BB0_10;
	bra.uni 	$L__BB0_56;
$L__BB0_31:
	and.b32  	%r33, %r99, 7;
	setp.lt.u32 	%p40, %r99, 8;
	mov.b32 	%r128, 0;
	@%p40 bra 	$L__BB0_34;
	and.b32  	%r128, %r99, 2147483640;
	mov.b32 	%r127, 0;
$L__BB0_33:
	.pragma "nounroll";
	add.s32 	%r112, %r127, %r18;
	mul.wide.s32 	%rd83, %r112, 4;
	add.s64 	%rd84, %rd1, %rd83;
	mov.b32 	%r113, 2143289344;
	st.global.u32 	[%rd84], %r113;
	st.global.u32 	[%rd84+4], %r113;
	st.global.u32 	[%rd84+8], %r113;
	st.global.u32 	[%rd84+12], %r113;
	st.global.u32 	[%rd84+16], %r113;
	st.global.u32 	[%rd84+20], %r113;
	st.global.u32 	[%rd84+24], %r113;
	st.global.u32 	[%rd84+28], %r113;
	add.s32 	%r127, %r127, 8;
	setp.eq.s32 	%p41, %r127, %r128;
	@%p41 bra 	$L__BB0_34;
	bra.uni 	$L__BB0_33;
$L__BB0_34:
	setp.eq.s32 	%p42, %r33, 0;
	@%p42 bra 	$L__BB0_30;
	and.b32  	%r36, %r99, 3;
	setp.lt.u32 	%p43, %r33, 4;
	@%p43 bra 	$L__BB0_37;
	add.s32 	%r114, %r128, %r18;
	mul.wide.s32 	%rd85, %r114, 4;
	add.s64 	%rd86, %rd1, %rd85;
	mov.b32 	%r115, 2143289344;
	st.global.u32 	[%rd86], %r115;
	st.global.u32 	[%rd86+4], %r115;
	st.global.u32 	[%rd86+8], %r115;
	st.global.u32 	[%rd86+12], %r115;
	add.s32 	%r128, %r128, 4;
$L__BB0_37:
	setp.eq.s32 	%p44, %r36, 0;
	@%p44 bra 	$L__BB0_30;
	setp.eq.s32 	%p45, %r36, 1;
	@%p45 bra 	$L__BB0_40;
	add.s32 	%r116, %r128, %r18;
	mul.wide.s32 	%rd87, %r116, 4;
	add.s64 	%rd88, %rd1, %rd87;
	mov.b32 	%r117, 2143289344;
	st.global.u32 	[%rd88], %r117;
	st.global.u32 	[%rd88+4], %r117;
	add.s32 	%r128, %r128, 2;
$L__BB0_40:
	and.b32  	%r118, %r99, 1;
	setp.eq.b32 	%p46, %r118, 1;
	not.pred 	%p47, %p46;
	@%p47 bra 	$L__BB0_30;
	add.s32 	%r119, %r128, %r18;
	mul.wide.s32 	%rd89, %r119, 4;
	add.s64 	%rd90, %rd1, %rd89;
	mov.b32 	%r120, 2143289344;
	st.global.u32 	[%rd90], %r120;
	bra.uni 	$L__BB0_30;
$L__BB0_42:
	sub.s32 	%r82, %r78, %r70;
	setp.gt.u32 	%p12, %r82, -4;
	@%p12 bra 	$L__BB0_43;
	bra.uni 	$L__BB0_57;
$L__BB0_43:
	setp.lt.s32 	%p14, %r78, 1;
	@%p14 bra 	$L__BB0_55;
	and.b32  	%r57, %r78, 7;
	setp.lt.u32 	%p15, %r78, 8;
	mov.b32 	%r139, 0;
	@%p15 bra 	$L__BB0_47;
	and.b32  	%r139, %r78, 2147483640;
	mov.b32 	%r138, 0;
$L__BB0_46:
	.pragma "nounroll";
	add.s32 	%r87, %r138, %r53;
	mul.wide.s32 	%rd36, %r87, 4;
	add.s64 	%rd37, %rd1, %rd36;
	mov.b32 	%r88, 2143289344;
	st.global.u32 	[%rd37], %r88;
	st.global.u32 	[%rd37+4], %r88;
	st.global.u32 	[%rd37+8], %r88;
	st.global.u32 	[%rd37+12], %r88;
	st.global.u32 	[%rd37+16], %r88;
	st.global.u32 	[%rd37+20], %r88;
	st.global.u32 	[%rd37+24], %r88;
	st.global.u32 	[%rd37+28], %r88;
	add.s32 	%r138, %r138, 8;
	setp.ne.s32 	%p16, %r138, %r139;
	@%p16 bra 	$L__BB0_46;
$L__BB0_47:
	setp.eq.s32 	%p17, %r57, 0;
	@%p17 bra 	$L__BB0_55;
	and.b32  	%r64, %r78, 3;
	setp.lt.u32 	%p18, %r57, 4;
	@%p18 bra 	$L__BB0_50;
	add.s32 	%r89, %r139, %r53;
	mul.wide.s32 	%rd38, %r89, 4;
	add.s64 	%rd39, %rd1, %rd38;
	mov.b32 	%r90, 2143289344;
	st.global.u32 	[%rd39], %r90;
	st.global.u32 	[%rd39+4], %r90;
	st.global.u32 	[%rd39+8], %r90;
	st.global.u32 	[%rd39+12], %r90;
	add.s32 	%r139, %r139, 4;
$L__BB0_50:
	setp.eq.s32 	%p19, %r64, 0;
	@%p19 bra 	$L__BB0_55;
	setp.eq.s32 	%p20, %r64, 1;
	@%p20 bra 	$L__BB0_53;
	add.s32 	%r91, %r139, %r53;
	mul.wide.s32 	%rd40, %r91, 4;
	add.s64 	%rd41, %rd1, %rd40;
	mov.b32 	%r92, 2143289344;
	st.global.u32 	[%rd41], %r92;
	st.global.u32 	[%rd41+4], %r92;
	add.s32 	%r139, %r139, 2;
$L__BB0_53:
	and.b32  	%r93, %r78, 1;
	setp.eq.b32 	%p21, %r93, 1;
	not.pred 	%p22, %p21;
	@%p22 bra 	$L__BB0_55;
	add.s32 	%r94, %r139, %r53;
	mul.wide.s32 	%rd42, %r94, 4;
	add.s64 	%rd43, %rd1, %rd42;
	mov.b32 	%r95, 2143289344;
	st.global.u32 	[%rd43], %r95;
$L__BB0_55:
	add.s32 	%r121, %r121, %r1;
	setp.lt.s32 	%p23, %r121, %r72;
	@%p23 bra 	$L__BB0_4;
$L__BB0_56:
	ret;
$L__BB0_57:
	add.s32 	%r83, %r136, %r54;
	cvt.s64.s32 	%rd29, %r53;
	cvt.s64.s32 	%rd30, %r136;
	add.s64 	%rd31, %rd30, %rd29;
	shl.b64 	%rd32, %rd31, 2;
	add.s64 	%rd33, %rd1, %rd32;
	ld.global.f32 	%f28, [%rd33+-4];
	add.s32 	%r84, %r83, -1;
	mul.wide.s32 	%rd34, %r84, 4;
	add.s64 	%rd35, %rd1, %rd34;
	ld.global.f32 	%f29, [%rd35];
	sub.f32 	%f30, %f28, %f29;
	mul.f32 	%f31, %f30, 0f42C80000;
	div.rn.f32 	%f32, %f31, %f29;
	st.global.f32 	[%rd33+-4], %f32;
	ld.global.f32 	%f33, [%rd33+-8];
	ld.global.f32 	%f34, [%rd35+-4];
	sub.f32 	%f35, %f33, %f34;
	mul.f32 	%f36, %f35, 0f42C80000;
	div.rn.f32 	%f37, %f36, %f34;
	st.global.f32 	[%rd33+-8], %f37;
	ld.global.f32 	%f38, [%rd33+-12];
	ld.global.f32 	%f39, [%rd35+-8];
	sub.f32 	%f40, %f38, %f39;
	mul.f32 	%f41, %f40, 0f42C80000;
	div.rn.f32 	%f42, %f41, %f39;
	st.global.f32 	[%rd33+-12], %f42;
	add.s32 	%r136, %r136, -4;
	ld.global.f32 	%f43, [%rd33+-16];
	ld.global.f32 	%f44, [%rd35+-12];
	sub.f32 	%f45, %f43, %f44;
	mul.f32 	%f46, %f45, 0f42C80000;
	div.rn.f32 	%f47, %f46, %f44;
	st.global.f32 	[%rd33+-16], %f47;
	setp.gt.s32 	%p13, %r136, %r78;
	@%p13 bra 	$L__BB0_57;
	bra.uni 	$L__BB0_43;

}
	// .globl	cvi_batch_from_range_f32
.visible .entry cvi_batch_from_range_f32(
	.param .u64 .ptr .align 1 cvi_batch_from_range_f32_param_0,
	.param .u64 .ptr .align 1 cvi_batch_from_range_f32_param_1,
	.param .u64 .ptr .align 1 cvi_batch_from_range_f32_param_2,
	.param .u64 .ptr .align 1 cvi_batch_from_range_f32_param_3,
	.param .u32 cvi_batch_from_range_f32_param_4,
	.param .u32 cvi_batch_from_range_f32_param_5,
	.param .u32 cvi_batch_from_range_f32_param_6,
	.param .u64 .ptr .align 1 cvi_batch_from_range_f32_param_7
)
{
	.reg .pred 	%p<51>;
	.reg .b32 	%r<143>;
	.reg .b32 	%f<175>;
	.reg .b64 	%rd<85>;

	ld.param.u64 	%rd13, [cvi_batch_from_range_f32_param_0];
	ld.param.u64 	%rd14, [cvi_batch_from_range_f32_param_1];
	ld.param.u64 	%rd15, [cvi_batch_from_range_f32_param_3];
	ld.param.u32 	%r70, [cvi_batch_from_range_f32_param_4];
	ld.param.u32 	%r71, [cvi_batch_from_range_f32_param_5];
	ld.param.u32 	%r72, [cvi_batch_from_range_f32_param_6];
	ld.param.u64 	%rd16, [cvi_batch_from_range_f32_param_7];
	cvta.to.global.u64 	%rd1, %rd16;
	cvta.to.global.u64 	%rd2, %rd13;
	cvta.to.global.u64 	%rd3, %rd15;
	cvta.to.global.u64 	%rd4, %rd14;
	min.s32 	%r73, %r70, %r72;
	setp.lt.s32 	%p1, %r73, 1;
	setp.ge.u32 	%p2, %r71, %r70;
	or.pred  	%p3, %p2, %p1;
	@%p3 bra 	$L__BB1_58;
	mov.u32 	%r74, %ntid.x;
	mov.u32 	%r75, %nctaid.x;
	mul.lo.s32 	%r1, %r74, %r75;
	mov.u32 	%r76, %ctaid.x;
	mov.u32 	%r77, %tid.x;
	mad.lo.s32 	%r122, %r76, %r74, %r77;
	setp.ge.s32 	%p4, %r122, %r72;
	@%p4 bra 	$L__BB1_58;
	mul.wide.s32 	%rd17, %r71, 4;
	add.s64 	%rd5, %rd2, %rd17;
	add.s32 	%r3, %r71, 1;
	setp.lt.s32 	%p5, %r3, %r70;
	@%p5 bra 	$L__BB1_9;
	add.s32 	%r4, %r70, -1;
	add.s32 	%r5, %r70, -2;
	add.s32 	%r6, %r70, -3;
$L__BB1_4:
	mul.wide.s32 	%rd18, %r122, 4;
	add.s64 	%rd19, %rd4, %rd18;
	ld.global.nc.u32 	%r51, [%rd19];
	add.s64 	%rd20, %rd3, %rd18;
	ld.global.nc.u32 	%r78, [%rd20];
	setp.lt.s32 	%p6, %r51, 1;
	setp.ge.s32 	%p7, %r78, %r70;
	or.pred  	%p8, %p6, %p7;
	@%p8 bra 	$L__BB1_57;
	mul.lo.s32 	%r53, %r122, %r70;
	ld.global.nc.f32 	%f12, [%rd5];
	add.s32 	%r79, %r53, %r71;
	mul.wide.s32 	%rd21, %r79, 4;
	add.s64 	%rd22, %rd1, %rd21;
	st.global.f32 	[%rd22], %f12;
	sub.s32 	%r54, %r53, %r51;
	sub.s32 	%r80, %r70, %r78;
	and.b32  	%r55, %r80, 3;
	setp.eq.s32 	%p9, %r55, 0;
	mov.u32 	%r137, %r70;
	@%p9 bra 	$L__BB1_44;
	cvt.s64.s32 	%rd23, %r53;
	cvt.u64.u32 	%rd24, %r70;
	add.s64 	%rd25, %rd24, %rd23;
	shl.b64 	%rd26, %rd25, 2;
	add.s64 	%rd10, %rd1, %rd26;
	ld.global.f32 	%f13, [%rd10+-4];
	add.s32 	%r81, %r54, %r4;
	mul.wide.s32 	%rd27, %r81, 4;
	add.s64 	%rd11, %rd1, %rd27;
	ld.global.f32 	%f14, [%rd11];
	sub.f32 	%f15, %f13, %f14;
	mul.f32 	%f16, %f15, 0f42C80000;
	div.rn.f32 	%f17, %f16, %f14;
	st.global.f32 	[%rd10+-4], %f17;
	setp.eq.s32 	%p10, %r55, 1;
	mov.u32 	%r137, %r4;
	@%p10 bra 	$L__BB1_44;
	ld.global.f32 	%f18, [%rd10+-8];
	ld.global.f32 	%f19, [%rd11+-4];
	sub.f32 	%f20, %f18, %f19;
	mul.f32 	%f21, %f20, 0f42C80000;
	div.rn.f32 	%f22, %f21, %f19;
	st.global.f32 	[%rd10+-8], %f22;
	setp.eq.s32 	%p11, %r55, 2;
	mov.u32 	%r137, %r5;
	@%p11 bra 	$L__BB1_44;
	ld.global.f32 	%f23, [%rd10+-12];
	ld.global.f32 	%f24, [%rd11+-8];
	sub.f32 	%f25, %f23, %f24;
	mul.f32 	%f26, %f25, 0f42C80000;
	div.rn.f32 	%f27, %f26, %f24;
	st.global.f32 	[%rd10+-12], %f27;
	mov.u32 	%r137, %r6;
	bra.uni 	$L__BB1_44;
$L__BB1_9:
	not.b32 	%r96, %r71;
	add.s32 	%r97, %r70, %r96;
	add.s32 	%r7, %r70, -2;
	sub.s32 	%r8, %r7, %r71;
	and.b32  	%r9, %r97, 15;
	and.b32  	%r10, %r97, 7;
	and.b32  	%r11, %r97, 3;
	add.s32 	%r12, %r70, -1;
	add.s32 	%r13, %r70, -3;
	and.b32  	%r98, %r97, -16;
	neg.s32 	%r14, %r98;
$L__BB1_10:
	ld.param.u64 	%rd84, [cvi_batch_from_range_f32_param_2];
	mul.wide.s32 	%rd43, %r122, 4;
	add.s64 	%rd44, %rd4, %rd43;
	ld.global.nc.u32 	%r16, [%rd44];
	cvta.to.global.u64 	%rd45, %rd84;
	add.s64 	%rd46, %rd45, %rd43;
	ld.global.nc.f32 	%f1, [%rd46];
	add.s64 	%rd47, %rd3, %rd43;
	ld.global.nc.u32 	%r99, [%rd47];
	setp.lt.s32 	%p24, %r16, 1;
	setp.ge.s32 	%p25, %r99, %r70;
	or.pred  	%p26, %p24, %p25;
	@%p26 bra 	$L__BB1_32;
	setp.lt.u32 	%p27, %r8, 15;
	mul.lo.s32 	%r18, %r122, %r70;
	ld.global.nc.f32 	%f173, [%rd5];
	add.s32 	%r100, %r18, %r71;
	mul.wide.s32 	%rd48, %r100, 4;
	add.s64 	%rd49, %rd1, %rd48;
	st.global.f32 	[%rd49], %f173;
	mov.u32 	%r134, %r3;
	@%p27 bra 	$L__BB1_15;
	add.s32 	%r123, %r3, %r18;
	mov.u32 	%r124, %r14;
	mov.u32 	%r125, %r71;
	mov.u32 	%r126, %r3;
$L__BB1_13:
	.pragma "nounroll";
	mul.wide.s32 	%rd50, %r126, 4;
	add.s64 	%rd51, %rd2, %rd50;
	mul.wide.s32 	%rd52, %r123, 4;
	add.s64 	%rd53, %rd1, %rd52;
	ld.global.nc.f32 	%f48, [%rd51];
	sub.f32 	%f49, %f48, %f173;
	fma.rn.f32 	%f50, %f49, %f1, %f173;
	st.global.f32 	[%rd53], %f50;
	ld.global.nc.f32 	%f51, [%rd51+4];
	sub.f32 	%f52, %f51, %f50;
	fma.rn.f32 	%f53, %f52, %f1, %f50;
	st.global.f32 	[%rd53+4], %f53;
	ld.global.nc.f32 	%f54, [%rd51+8];
	sub.f32 	%f55, %f54, %f53;
	fma.rn.f32 	%f56, %f55, %f1, %f53;
	st.global.f32 	[%rd53+8], %f56;
	ld.global.nc.f32 	%f57, [%rd51+12];
	sub.f32 	%f58, %f57, %f56;
	fma.rn.f32 	%f59, %f58, %f1, %f56;
	st.global.f32 	[%rd53+12], %f59;
	ld.global.nc.f32 	%f60, [%rd51+16];
	sub.f32 	%f61, %f60, %f59;
	fma.rn.f32 	%f62, %f61, %f1, %f59;
	st.global.f32 	[%rd53+16], %f62;
	ld.global.nc.f32 	%f63, [%rd51+20];
	sub.f32 	%f64, %f63, %f62;
	fma.rn.f32 	%f65, %f64, %f1, %f62;
	st.global.f32 	[%rd53+20], %f65;
	ld.global.nc.f32 	%f66, [%rd51+24];
	sub.f32 	%f67, %f66, %f65;
	fma.rn.f32 	%f68, %f67, %f1, %f65;
	st.global.f32 	[%rd53+24], %f68;
	ld.global.nc.f32 	%f69, [%rd51+28];
	sub.f32 	%f70, %f69, %f68;
	fma.rn.f32 	%f71, %f70, %f1, %f68;
	st.global.f32 	[%rd53+28], %f71;
	ld.global.nc.f32 	%f72, [%rd51+32];
	sub.f32 	%f73, %f72, %f71;
	fma.rn.f32 	%f74, %f73, %f1, %f71;
	st.global.f32 	[%rd53+32], %f74;
	ld.global.nc.f32 	%f75, [%rd51+36];
	sub.f32 	%f76, %f75, %f74;
	fma.rn.f32 	%f77, %f76, %f1, %f74;
	st.global.f32 	[%rd53+36], %f77;
	ld.global.nc.f32 	%f78, [%rd51+40];
	sub.f32 	%f79, %f78, %f77;
	fma.rn.f32 	%f80, %f79, %f1, %f77;
	st.global.f32 	[%rd53+40], %f80;
	ld.global.nc.f32 	%f81, [%rd51+44];
	sub.f32 	%f82, %f81, %f80;
	fma.rn.f32 	%f83, %f82, %f1, %f80;
	st.global.f32 	[%rd53+44], %f83;
	ld.global.nc.f32 	%f84, [%rd51+48];
	sub.f32 	%f85, %f84, %f83;
	fma.rn.f32 	%f86, %f85, %f1, %f83;
	st.global.f32 	[%rd53+48], %f86;
	ld.global.nc.f32 	%f87, [%rd51+52];
	sub.f32 	%f88, %f87, %f86;
	fma.rn.f32 	%f89, %f88, %f1, %f86;
	st.global.f32 	[%rd53+52], %f89;
	ld.global.nc.f32 	%f90, [%rd51+56];
	sub.f32 	%f91, %f90, %f89;
	fma.rn.f32 	%f92, %f91, %f1, %f89;
	st.global.f32 	[%rd53+56], %f92;
	ld.global.nc.f32 	%f93, [%rd51+60];
	sub.f32 	%f94, %f93, %f92;
	fma.rn.f32 	%f173, %f94, %f1, %f92;
	st.global.f32 	[%rd53+60], %f173;
	add.s32 	%r126, %r126, 16;
	add.s32 	%r125, %r125, 16;
	add.s32 	%r124, %r124, 16;
	add.s32 	%r123, %r123, 16;
	setp.eq.s32 	%p28, %r124, 0;
	@%p28 bra 	$L__BB1_14;
	bra.uni 	$L__BB1_13;
$L__BB1_14:
	add.s32 	%r134, %r125, 1;
$L__BB1_15:
	setp.eq.s32 	%p29, %r9, 0;
	@%p29 bra 	$L__BB1_25;
	add.s32 	%r101, %r9, -1;
	setp.lt.u32 	%p30, %r101, 7;
	@%p30 bra 	$L__BB1_18;
	mul.wide.s32 	%rd54, %r134, 4;
	add.s64 	%rd55, %rd2, %rd54;
	ld.global.nc.f32 	%f95, [%rd55];
	sub.f32 	%f96, %f95, %f173;
	fma.rn.f32 	%f97, %f96, %f1, %f173;
	add.s32 	%r102, %r134, %r18;
	mul.wide.s32 	%rd56, %r102, 4;
	add.s64 	%rd57, %rd1, %rd56;
	st.global.f32 	[%rd57], %f97;
	ld.global.nc.f32 	%f98, [%rd55+4];
	sub.f32 	%f99, %f98, %f97;
	fma.rn.f32 	%f100, %f99, %f1, %f97;
	st.global.f32 	[%rd57+4], %f100;
	ld.global.nc.f32 	%f101, [%rd55+8];
	sub.f32 	%f102, %f101, %f100;
	fma.rn.f32 	%f103, %f102, %f1, %f100;
	st.global.f32 	[%rd57+8], %f103;
	ld.global.nc.f32 	%f104, [%rd55+12];
	sub.f32 	%f105, %f104, %f103;
	fma.rn.f32 	%f106, %f105, %f1, %f103;
	st.global.f32 	[%rd57+12], %f106;
	ld.global.nc.f32 	%f107, [%rd55+16];
	sub.f32 	%f108, %f107, %f106;
	fma.rn.f32 	%f109, %f108, %f1, %f106;
	st.global.f32 	[%rd57+16], %f109;
	ld.global.nc.f32 	%f110, [%rd55+20];
	sub.f32 	%f111, %f110, %f109;
	fma.rn.f32 	%f112, %f111, %f1, %f109;
	st.global.f32 	[%rd57+20], %f112;
	ld.global.nc.f32 	%f113, [%rd55+24];
	sub.f32 	%f114, %f113, %f112;
	fma.rn.f32 	%f115, %f114, %f1, %f112;
	st.global.f32 	[%rd57+24], %f115;
	ld.global.nc.f32 	%f116, [%rd55+28];
	sub.f32 	%f117, %f116, %f115;
	fma.rn.f32 	%f173, %f117, %f1, %f115;
	st.global.f32 	[%rd57+28], %f173;
	add.s32 	%r134, %r134, 8;
$L__BB1_18:
	setp.eq.s32 	%p31, %r10, 0;
	@%p31 bra 	$L__BB1_25;
	add.s32 	%r103, %r10, -1;
	setp.lt.u32 	%p32, %r103, 3;
	@%p32 bra 	$L__BB1_21;
	mul.wide.s32 	%rd58, %r134, 4;
	add.s64 	%rd59, %rd2, %rd58;
	ld.global.nc.f32 	%f118, [%rd59];
	sub.f32 	%f119, %f118, %f173;
	fma.rn.f32 	%f120, %f119, %f1, %f173;
	add.s32 	%r104, %r134, %r18;
	mul.wide.s32 	%rd60, %r104, 4;
	add.s64 	%rd61, %rd1, %rd60;
	st.global.f32 	[%rd61], %f120;
	ld.global.nc.f32 	%f121, [%rd59+4];
	sub.f32 	%f122, %f121, %f120;
	fma.rn.f32 	%f123, %f122, %f1, %f120;
	st.global.f32 	[%rd61+4], %f123;
	ld.global.nc.f32 	%f124, [%rd59+8];
	sub.f32 	%f125, %f124, %f123;
	fma.rn.f32 	%f126, %f125, %f1, %f123;
	st.global.f32 	[%rd61+8], %f126;
	ld.global.nc.f32 	%f127, [%rd59+12];
	sub.f32 	%f128, %f127, %f126;
	fma.rn.f32 	%f173, %f128, %f1, %f126;
	st.global.f32 	[%rd61+12], %f173;
	add.s32 	%r134, %r134, 4;
$L__BB1_21:
	setp.eq.s32 	%p33, %r11, 0;
	@%p33 bra 	$L__BB1_25;
	setp.eq.s32 	%p34, %r11, 1;
	mul.wide.s32 	%rd62, %r134, 4;
	add.s64 	%rd8, %rd2, %rd62;
	ld.global.nc.f32 	%f129, [%rd8];
	sub.f32 	%f130, %f129, %f173;
	fma.rn.f32 	%f10, %f130, %f1, %f173;
	add.s32 	%r105, %r134, %r18;
	mul.wide.s32 	%rd63, %r105, 4;
	add.s64 	%rd9, %rd1, %rd63;
	st.global.f32 	[%rd9], %f10;
	@%p34 bra 	$L__BB1_25;
	setp.eq.s32 	%p35, %r11, 2;
	ld.global.nc.f32 	%f131, [%rd8+4];
	sub.f32 	%f132, %f131, %f10;
	fma.rn.f32 	%f11, %f132, %f1, %f10;
	st.global.f32 	[%rd9+4], %f11;
	@%p35 bra 	$L__BB1_25;
	ld.global.nc.f32 	%f133, [%rd8+8];
	sub.f32 	%f134, %f133, %f11;
	fma.rn.f32 	%f135, %f134, %f1, %f11;
	st.global.f32 	[%rd9+8], %f135;
$L__BB1_25:
	sub.s32 	%r48, %r18, %r16;
	sub.s32 	%r106, %r70, %r99;
	and.b32  	%r49, %r106, 3;
	setp.eq.s32 	%p36, %r49, 0;
	mov.u32 	%r132, %r70;
	@%p36 bra 	$L__BB1_29;
	cvt.s64.s32 	%rd64, %r18;
	cvt.u64.u32 	%rd65, %r70;
	add.s64 	%rd66, %rd65, %rd64;
	shl.b64 	%rd67, %rd66, 2;
	add.s64 	%rd6, %rd1, %rd67;
	ld.global.f32 	%f136, [%rd6+-4];
	add.s32 	%r107, %r48, %r12;
	mul.wide.s32 	%rd68, %r107, 4;
	add.s64 	%rd7, %rd1, %rd68;
	ld.global.f32 	%f137, [%rd7];
	sub.f32 	%f138, %f136, %f137;
	mul.f32 	%f139, %f138, 0f42C80000;
	div.rn.f32 	%f140, %f139, %f137;
	st.global.f32 	[%rd6+-4], %f140;
	setp.eq.s32 	%p37, %r49, 1;
	mov.u32 	%r132, %r12;
	@%p37 bra 	$L__BB1_29;
	ld.global.f32 	%f141, [%rd6+-8];
	ld.global.f32 	%f142, [%rd7+-4];
	sub.f32 	%f143, %f141, %f142;
	mul.f32 	%f144, %f143, 0f42C80000;
	div.rn.f32 	%f145, %f144, %f142;
	st.global.f32 	[%rd6+-8], %f145;
	setp.eq.s32 	%p38, %r49, 2;
	mov.u32 	%r132, %r7;
	@%p38 bra 	$L__BB1_29;
	ld.global.f32 	%f146, [%rd6+-12];
	ld.global.f32 	%f147, [%rd7+-8];
	sub.f32 	%f148, %f146, %f147;
	mul.f32 	%f149, %f148, 0f42C80000;
	div.rn.f32 	%f150, %f149, %f147;
	st.global.f32 	[%rd6+-12], %f150;
	mov.u32 	%r132, %r13;
$L__BB1_29:
	sub.s32 	%r108, %r99, %r70;
	setp.gt.u32 	%p39, %r108, -4;
	@%p39 bra 	$L__BB1_31;
$L__BB1_30:
	add.s32 	%r109, %r132, %r48;
	cvt.s64.s32 	%rd69, %r18;
	cvt.s64.s32 	%rd70, %r132;
	add.s64 	%rd71, %rd70, %rd69;
	shl.b64 	%rd72, %rd71, 2;
	add.s64 	%rd73, %rd1, %rd72;
	ld.global.f32 	%f151, [%rd73+-4];
	add.s32 	%r110, %r109, -1;
	mul.wide.s32 	%rd74, %r110, 4;
	add.s64 	%rd75, %rd1, %rd74;
	ld.global.f32 	%f152, [%rd75];
	sub.f32 	%f153, %f151, %f152;
	mul.f32 	%f154, %f153, 0f42C80000;
	div.rn.f32 	%f155, %f154, %f152;
	st.global.f32 	[%rd73+-4], %f155;
	ld.global.f32 	%f156, [%rd73+-8];
	ld.global.f32 	%f157, [%rd75+-4];
	sub.f32 	%f158, %f156, %f157;
	mul.f32 	%f159, %f158, 0f42C80000;
	div.rn.f32 	%f160, %f159, %f157;
	st.global.f32 	[%rd73+-8], %f160;
	ld.global.f32 	%f161, [%rd73+-12];
	ld.global.f32 	%f162, [%rd75+-8];
	sub.f32 	%f163, %f161, %f162;
	mul.f32 	%f164, %f163, 0f42C80000;
	div.rn.f32 	%f165, %f164, %f162;
	st.global.f32 	[%rd73+-12], %f165;
	add.s32 	%r132, %r132, -4;
	ld.global.f32 	%f166, [%rd73+-16];
	ld.global.f32 	%f167, [%rd75+-12];
	sub.f32 	%f168, %f166, %f167;
	mul.f32 	%f169, %f168, 0f42C80000;
	div.rn.f32 	%f170, %f169, %f167;
	st.global.f32 	[%rd73+-16], %f170;
	setp.gt.s32 	%p40, %r132, %r99;
	@%p40 bra 	$L__BB1_30;
$L__BB1_31:
	setp.gt.s32 	%p41, %r99, 0;
	@%p41 bra 	$L__BB1_33;
$L__BB1_32:
	add.s32 	%r122, %r122, %r1;
	setp.lt.s32 	%p50, %r122, %r72;
	@%p50 bra 	$L__BB1_10;
	bra.uni 	$L__BB1_58;
$L__BB1_33:
	and.b32  	%r33, %r99, 7;
	setp.lt.u32 	%p42, %r99, 8;
	mov.b32 	%r129, 0;
	@%p42 bra 	$L__BB1_36;
	and.b32  	%r129, %r99, 2147483640;
	mov.b32 	%r128, 0;
$L__BB1_35:
	.pragma "nounroll";
	add.s32 	%r113, %r128, %r18;
	mul.wide.s32 	%rd76, %r113, 4;
	add.s64 	%rd77, %rd1, %rd76;
	mov.b32 	%r114, 2143289344;
	st.global.u32 	[%rd77], %r114;
	st.global.u32 	[%rd77+4], %r114;
	st.global.u32 	[%rd77+8], %r114;
	st.global.u32 	[%rd77+12], %r114;
	st.global.u32 	[%rd77+16], %r114;
	st.global.u32 	[%rd77+20], %r114;
	st.global.u32 	[%rd77+24], %r114;
	st.global.u32 	[%rd77+28], %r114;
	add.s32 	%r128, %r128, 8;
	setp.eq.s32 	%p43, %r128, %r129;
	@%p43 bra 	$L__BB1_36;
	bra.uni 	$L__BB1_35;
$L__BB1_36:
	setp.eq.s32 	%p44, %r33, 0;
	@%p44 bra 	$L__BB1_32;
	and.b32  	%r36, %r99, 3;
	setp.lt.u32 	%p45, %r33, 4;
	@%p45 bra 	$L__BB1_39;
	add.s32 	%r115, %r129, %r18;
	mul.wide.s32 	%rd78, %r115, 4;
	add.s64 	%rd79, %rd1, %rd78;
	mov.b32 	%r116, 2143289344;
	st.global.u32 	[%rd79], %r116;
	st.global.u32 	[%rd79+4], %r116;
	st.global.u32 	[%rd79+8], %r116;
	st.global.u32 	[%rd79+12], %r116;
	add.s32 	%r129, %r129, 4;
$L__BB1_39:
	setp.eq.s32 	%p46, %r36, 0;
	@%p46 bra 	$L__BB1_32;
	setp.eq.s32 	%p47, %r36, 1;
	@%p47 bra 	$L__BB1_42;
	add.s32 	%r117, %r129, %r18;
	mul.wide.s32 	%rd80, %r117, 4;
	add.s64 	%rd81, %rd1, %rd80;
	mov.b32 	%r118, 2143289344;
	st.global.u32 	[%rd81], %r118;
	st.global.u32 	[%rd81+4], %r118;
	add.s32 	%r129, %r129, 2;
$L__BB1_42:
	and.b32  	%r119, %r99, 1;
	setp.eq.b32 	%p48, %r119, 1;
	not.pred 	%p49, %p48;
	@%p49 bra 	$L__BB1_32;
	add.s32 	%r120, %r129, %r18;
	mul.wide.s32 	%rd82, %r120, 4;
	add.s64 	%rd83, %rd1, %rd82;
	mov.b32 	%r121, 2143289344;
	st.global.u32 	[%rd83], %r121;
	bra.uni 	$L__BB1_32;
$L__BB1_44:
	sub.s32 	%r82, %r78, %r70;
	setp.gt.u32 	%p12, %r82, -4;
	@%p12 bra 	$L__BB1_45;
	bra.uni 	$L__BB1_59;
$L__BB1_45:
	setp.lt.s32 	%p14, %r78, 1;
	@%p14 bra 	$L__BB1_57;
	and.b32  	%r57, %r78, 7;
	setp.lt.u32 	%p15, %r78, 8;
	mov.b32 	%r140, 0;
	@%p15 bra 	$L__BB1_49;
	and.b32  	%r140, %r78, 2147483640;
	mov.b32 	%r139, 0;
$L__BB1_48:
	.pragma "nounroll";
	add.s32 	%r87, %r139, %r53;
	mul.wide.s32 	%rd35, %r87, 4;
	add.s64 	%rd36, %rd1, %rd35;
	mov.b32 	%r88, 2143289344;
	st.global.u32 	[%rd36], %r88;
	st.global.u32 	[%rd36+4], %r88;
	st.global.u32 	[%rd36+8], %r88;
	st.global.u32 	[%rd36+12], %r88;
	st.global.u32 	[%rd36+16], %r88;
	st.global.u32 	[%rd36+20], %r88;
	st.global.u32 	[%rd36+24], %r88;
	st.global.u32 	[%rd36+28], %r88;
	add.s32 	%r139, %r139, 8;
	setp.ne.s32 	%p16, %r139, %r140;
	@%p16 bra 	$L__BB1_48;
$L__BB1_49:
	setp.eq.s32 	%p17, %r57, 0;
	@%p17 bra 	$L__BB1_57;
	and.b32  	%r64, %r78, 3;
	setp.lt.u32 	%p18, %r57, 4;
	@%p18 bra 	$L__BB1_52;
	add.s32 	%r89, %r140, %r53;
	mul.wide.s32 	%rd37, %r89, 4;
	add.s64 	%rd38, %rd1, %rd37;
	mov.b32 	%r90, 2143289344;
	st.global.u32 	[%rd38], %r90;
	st.global.u32 	[%rd38+4], %r90;
	st.global.u32 	[%rd38+8], %r90;
	st.global.u32 	[%rd38+12], %r90;
	add.s32 	%r140, %r140, 4;
$L__BB1_52:
	setp.eq.s32 	%p19, %r64, 0;
	@%p19 bra 	$L__BB1_57;
	setp.eq.s32 	%p20, %r64, 1;
	@%p20 bra 	$L__BB1_55;
	add.s32 	%r91, %r140, %r53;
	mul.wide.s32 	%rd39, %r91, 4;
	add.s64 	%rd40, %rd1, %rd39;
	mov.b32 	%r92, 2143289344;
	st.global.u32 	[%rd40], %r92;
	st.global.u32 	[%rd40+4], %r92;
	add.s32 	%r140, %r140, 2;
$L__BB1_55:
	and.b32  	%r93, %r78, 1;
	setp.eq.b32 	%p21, %r93, 1;
	not.pred 	%p22, %p21;
	@%p22 bra 	$L__BB1_57;
	add.s32 	%r94, %r140, %r53;
	mul.wide.s32 	%rd41, %r94, 4;
	add.s64 	%rd42, %rd1, %rd41;
	mov.b32 	%r95, 2143289344;
	st.global.u32 	[%rd42], %r95;
$L__BB1_57:
	add.s32 	%r122, %r122, %r1;
	setp.lt.s32 	%p23, %r122, %r72;
	@%p23 bra 	$L__BB1_4;
$L__BB1_58:
	ret;
$L__BB1_59:
	add.s32 	%r83, %r137, %r54;
	cvt.s64.s32 	%rd28, %r53;
	cvt.s64.s32 	%rd29, %r137;
	add.s64 	%rd30, %rd29, %rd28;
	shl.b64 	%rd31, %rd30, 2;
	add.s64 	%rd32, %rd1, %rd31;
	ld.global.f32 	%f28, [%rd32+-4];
	add.s32 	%r84, %r83, -1;
	mul.wide.s32 	%rd33, %r84, 4;
	add.s64 	%rd34, %rd1, %rd33;
	ld.global.f32 	%f29, [%rd34];
	sub.f32 	%f30, %f28, %f29;
	mul.f32 	%f31, %f30, 0f42C80000;
	div.rn.f32 	%f32, %f31, %f29;
	st.global.f32 	[%rd32+-4], %f32;
	ld.global.f32 	%f33, [%rd32+-8];
	ld.global.f32 	%f34, [%rd34+-4];
	sub.f32 	%f35, %f33, %f34;
	mul.f32 	%f36, %f35, 0f42C80000;
	div.rn.f32 	%f37, %f36, %f34;
	st.global.f32 	[%rd32+-8], %f37;
	ld.global.f32 	%f38, [%rd32+-12];
	ld.global.f32 	%f39, [%rd34+-8];
	sub.f32 	%f40, %f38, %f39;
	mul.f32 	%f41, %f40, 0f42C80000;
	div.rn.f32 	%f42, %f41, %f39;
	st.global.f32 	[%rd32+-12], %f42;
	add.s32 	%r137, %r137, -4;
	ld.global.f32 	%f43, [%rd32+-16];
	ld.global.f32 	%f44, [%rd34+-12];
	sub.f32 	%f45, %f43, %f44;
	mul.f32 	%f46, %f45, 0f42C80000;
	div.rn.f32 	%f47, %f46, %f44;
	st.global.f32 	[%rd32+-16], %f47;
	setp.gt.s32 	%p13, %r137, %r78;
	@%p13 bra 	$L__BB1_59;
	bra.uni 	$L__BB1_45;

}
	// .globl	cvi_many_series_one_param_f32
.visible .entry cvi_many_series_one_param_f32(
	.param .u64 .ptr .align 1 cvi_many_series_one_param_f32_param_0,
	.param .u64 .ptr .align 1 cvi_many_series_one_param_f32_param_1,
	.param .u64 .ptr .align 1 cvi_many_series_one_param_f32_param_2,
	.param .u32 cvi_many_series_one_param_f32_param_3,
	.param .f32 cvi_many_series_one_param_f32_param_4,
	.param .u32 cvi_many_series_one_param_f32_param_5,
	.param .u32 cvi_many_series_one_param_f32_param_6,
	.param .u64 .ptr .align 1 cvi_many_series_one_param_f32_param_7
)
{
	.reg .pred 	%p<22>;
	.reg .b32 	%r<72>;
	.reg .b32 	%f<49>;
	.reg .b64 	%rd<66>;

	ld.param.u64 	%rd15, [cvi_many_series_one_param_f32_param_0];
	ld.param.u64 	%rd16, [cvi_many_series_one_param_f32_param_1];
	ld.param.u32 	%r36, [cvi_many_series_one_param_f32_param_3];
	ld.param.f32 	%f8, [cvi_many_series_one_param_f32_param_4];
	ld.param.u32 	%r37, [cvi_many_series_one_param_f32_param_5];
	ld.param.u32 	%r38, [cvi_many_series_one_param_f32_param_6];
	ld.param.u64 	%rd17, [cvi_many_series_one_param_f32_param_7];
	cvta.to.global.u64 	%rd1, %rd17;
	cvta.to.global.u64 	%rd2, %rd16;
	cvta.to.global.u64 	%rd3, %rd15;
	min.s32 	%r39, %r36, %r37;
	min.s32 	%r40, %r39, %r38;
	setp.lt.s32 	%p1, %r40, 1;
	@%p1 bra 	$L__BB2_27;
	mov.u32 	%r41, %ctaid.x;
	mov.u32 	%r1, %ntid.x;
	mov.u32 	%r42, %tid.x;
	mad.lo.s32 	%r63, %r41, %r1, %r42;
	setp.ge.s32 	%p2, %r63, %r37;
	@%p2 bra 	$L__BB2_27;
	shl.b32 	%r43, %r36, 1;
	add.s32 	%r3, %r43, -1;
	mov.u32 	%r44, %nctaid.x;
	mul.lo.s32 	%r4, %r1, %r44;
	add.s32 	%r5, %r38, -2;
	neg.s32 	%r6, %r38;
	shl.b32 	%r7, %r37, 2;
	mul.wide.u32 	%rd29, %r37, 4;
$L__BB2_3:
	ld.param.u64 	%rd65, [cvi_many_series_one_param_f32_param_2];
	cvta.to.global.u64 	%rd18, %rd65;
	mul.wide.s32 	%rd19, %r63, 4;
	add.s64 	%rd20, %rd18, %rd19;
	ld.global.nc.u32 	%r9, [%rd20];
	setp.ge.u32 	%p3, %r9, %r38;
	@%p3 bra 	$L__BB2_26;
	add.s32 	%r10, %r3, %r9;
	setp.ge.s32 	%p4, %r10, %r38;
	@%p4 bra 	$L__BB2_26;
	mad.lo.s32 	%r45, %r9, %r37, %r63;
	mul.wide.s32 	%rd21, %r45, 4;
	add.s64 	%rd4, %rd3, %rd21;
	ld.global.nc.f32 	%f9, [%rd4];
	add.s64 	%rd5, %rd2, %rd21;
	ld.global.nc.f32 	%f10, [%rd5];
	sub.f32 	%f47, %f9, %f10;
	add.s64 	%rd6, %rd1, %rd21;
	st.global.f32 	[%rd6], %f47;
	add.s32 	%r64, %r9, 1;
	setp.ge.s32 	%p5, %r64, %r38;
	mov.u32 	%r67, %r38;
	@%p5 bra 	$L__BB2_13;
	not.b32 	%r46, %r9;
	add.s32 	%r47, %r38, %r46;
	and.b32  	%r12, %r47, 3;
	setp.eq.s32 	%p6, %r12, 0;
	@%p6 bra 	$L__BB2_10;
	mul.wide.u32 	%rd7, %r37, 4;
	add.s64 	%rd8, %rd4, %rd7;
	ld.global.nc.f32 	%f11, [%rd8];
	add.s64 	%rd9, %rd5, %rd7;
	ld.global.nc.f32 	%f12, [%rd9];
	sub.f32 	%f13, %f11, %f12;
	sub.f32 	%f14, %f13, %f47;
	fma.rn.f32 	%f47, %f14, %f8, %f47;
	add.s64 	%rd10, %rd6, %rd7;
	st.global.f32 	[%rd10], %f47;
	add.s32 	%r64, %r9, 2;
	setp.eq.s32 	%p7, %r12, 1;
	@%p7 bra 	$L__BB2_10;
	add.s64 	%rd11, %rd8, %rd7;
	ld.global.nc.f32 	%f15, [%rd11];
	add.s64 	%rd12, %rd9, %rd7;
	ld.global.nc.f32 	%f16, [%rd12];
	sub.f32 	%f17, %f15, %f16;
	sub.f32 	%f18, %f17, %f47;
	fma.rn.f32 	%f47, %f18, %f8, %f47;
	add.s64 	%rd13, %rd10, %rd7;
	st.global.f32 	[%rd13], %f47;
	add.s32 	%r64, %r9, 3;
	setp.eq.s32 	%p8, %r12, 2;
	@%p8 bra 	$L__BB2_10;
	add.s64 	%rd22, %rd11, %rd7;
	ld.global.nc.f32 	%f19, [%rd22];
	add.s64 	%rd23, %rd12, %rd7;
	ld.global.nc.f32 	%f20, [%rd23];
	sub.f32 	%f21, %f19, %f20;
	sub.f32 	%f22, %f21, %f47;
	fma.rn.f32 	%f47, %f22, %f8, %f47;
	add.s64 	%rd24, %rd13, %rd7;
	st.global.f32 	[%rd24], %f47;
	add.s32 	%r64, %r9, 4;
$L__BB2_10:
	sub.s32 	%r48, %r5, %r9;
	setp.lt.u32 	%p9, %r48, 3;
	mov.u32 	%r67, %r38;
	@%p9 bra 	$L__BB2_13;
	add.s32 	%r66, %r6, %r64;
	mad.lo.s32 	%r65, %r37, %r64, %r63;
$L__BB2_12:
	mul.wide.s32 	%rd25, %r65, 4;
	add.s64 	%rd26, %rd3, %rd25;
	ld.global.nc.f32 	%f23, [%rd26];
	add.s64 	%rd27, %rd2, %rd25;
	ld.global.nc.f32 	%f24, [%rd27];
	sub.f32 	%f25, %f23, %f24;
	sub.f32 	%f26, %f25, %f47;
	fma.rn.f32 	%f27, %f26, %f8, %f47;
	add.s64 	%rd28, %rd1, %rd25;
	st.global.f32 	[%rd28], %f27;
	add.s64 	%rd30, %rd26, %rd29;
	ld.global.nc.f32 	%f28, [%rd30];
	add.s64 	%rd31, %rd27, %rd29;
	ld.global.nc.f32 	%f29, [%rd31];
	sub.f32 	%f30, %f28, %f29;
	sub.f32 	%f31, %f30, %f27;
	fma.rn.f32 	%f32, %f31, %f8, %f27;
	add.s64 	%rd32, %rd28, %rd29;
	st.global.f32 	[%rd32], %f32;
	add.s64 	%rd33, %rd30, %rd29;
	ld.global.nc.f32 	%f33, [%rd33];
	add.s64 	%rd34, %rd31, %rd29;
	ld.global.nc.f32 	%f34, [%rd34];
	sub.f32 	%f35, %f33, %f34;
	sub.f32 	%f36, %f35, %f32;
	fma.rn.f32 	%f37, %f36, %f8, %f32;
	add.s64 	%rd35, %rd32, %rd29;
	st.global.f32 	[%rd35], %f37;
	add.s64 	%rd36, %rd33, %rd29;
	ld.global.nc.f32 	%f38, [%rd36];
	add.s64 	%rd37, %rd34, %rd29;
	ld.global.nc.f32 	%f39, [%rd37];
	sub.f32 	%f40, %f38, %f39;
	sub.f32 	%f41, %f40, %f37;
	fma.rn.f32 	%f47, %f41, %f8, %f37;
	add.s64 	%rd38, %rd35, %rd29;
	st.global.f32 	[%rd38], %f47;
	add.s32 	%r66, %r66, 4;
	add.s32 	%r65, %r65, %r7;
	setp.eq.s32 	%p10, %r66, 0;
	mov.u32 	%r67, %r38;
	@%p10 bra 	$L__BB2_13;
	bra.uni 	$L__BB2_12;
$L__BB2_13:
	add.s32 	%r67, %r67, -1;
	mad.lo.s32 	%r49, %r67, %r37, %r63;
	mul.wide.s32 	%rd39, %r49, 4;
	add.s64 	%rd40, %rd1, %rd39;
	ld.global.f32 	%f42, [%rd40];
	sub.s32 	%r50, %r67, %r36;
	mad.lo.s32 	%r51, %r50, %r37, %r63;
	mul.wide.s32 	%rd41, %r51, 4;
	add.s64 	%rd42, %rd1, %rd41;
	ld.global.f32 	%f43, [%rd42];
	sub.f32 	%f44, %f42, %f43;
	mul.f32 	%f45, %f44, 0f42C80000;
	div.rn.f32 	%f46, %f45, %f43;
	st.global.f32 	[%rd40], %f46;
	setp.gt.s32 	%p11, %r67, %r10;
	@%p11 bra 	$L__BB2_13;
	setp.lt.s32 	%p12, %r10, 1;
	@%p12 bra 	$L__BB2_26;
	and.b32  	%r23, %r10, 7;
	setp.lt.u32 	%p13, %r10, 8;
	mov.b32 	%r69, 0;
	@%p13 bra 	$L__BB2_18;
	and.b32  	%r69, %r10, 2147483640;
	mov.b32 	%r68, 0;
$L__BB2_17:
	.pragma "nounroll";
	mad.lo.s32 	%r54, %r68, %r37, %r63;
	mul.wide.s32 	%rd43, %r54, 4;
	add.s64 	%rd44, %rd1, %rd43;
	mov.b32 	%r55, 2143289344;
	st.global.u32 	[%rd44], %r55;
	mul.wide.u32 	%rd45, %r37, 4;
	add.s64 	%rd46, %rd44, %rd45;
	st.global.u32 	[%rd46], %r55;
	add.s64 	%rd47, %rd46, %rd45;
	st.global.u32 	[%rd47], %r55;
	add.s64 	%rd48, %rd47, %rd45;
	st.global.u32 	[%rd48], %r55;
	add.s64 	%rd49, %rd48, %rd45;
	st.global.u32 	[%rd49], %r55;
	add.s64 	%rd50, %rd49, %rd45;
	st.global.u32 	[%rd50], %r55;
	add.s64 	%rd51, %rd50, %rd45;
	st.global.u32 	[%rd51], %r55;
	add.s64 	%rd52, %rd51, %rd45;
	st.global.u32 	[%rd52], %r55;
	add.s32 	%r68, %r68, 8;
	setp.ne.s32 	%p14, %r68, %r69;
	@%p14 bra 	$L__BB2_17;
$L__BB2_18:
	setp.eq.s32 	%p15, %r23, 0;
	@%p15 bra 	$L__BB2_26;
	and.b32  	%r30, %r10, 3;
	setp.lt.u32 	%p16, %r23, 4;
	@%p16 bra 	$L__BB2_21;
	mad.lo.s32 	%r56, %r69, %r37, %r63;
	mul.wide.s32 	%rd53, %r56, 4;
	add.s64 	%rd54, %rd1, %rd53;
	mov.b32 	%r57, 2143289344;
	st.global.u32 	[%rd54], %r57;
	mul.wide.u32 	%rd55, %r37, 4;
	add.s64 	%rd56, %rd54, %rd55;
	st.global.u32 	[%rd56], %r57;
	add.s64 	%rd57, %rd56, %rd55;
	st.global.u32 	[%rd57], %r57;
	add.s64 	%rd58, %rd57, %rd55;
	st.global.u32 	[%rd58], %r57;
	add.s32 	%r69, %r69, 4;
$L__BB2_21:
	setp.eq.s32 	%p17, %r30, 0;
	@%p17 bra 	$L__BB2_26;
	setp.eq.s32 	%p18, %r30, 1;
	@%p18 bra 	$L__BB2_24;
	mad.lo.s32 	%r58, %r69, %r37, %r63;
	mul.wide.s32 	%rd59, %r58, 4;
	add.s64 	%rd60, %rd1, %rd59;
	mov.b32 	%r59, 2143289344;
	st.global.u32 	[%rd60], %r59;
	mul.wide.u32 	%rd61, %r37, 4;
	add.s64 	%rd62, %rd60, %rd61;
	st.global.u32 	[%rd62], %r59;
	add.s32 	%r69, %r69, 2;
$L__BB2_24:
	and.b32  	%r60, %r10, 1;
	setp.eq.b32 	%p19, %r60, 1;
	not.pred 	%p20, %p19;
	@%p20 bra 	$L__BB2_26;
	mad.lo.s32 	%r61, %r69, %r37, %r63;
	mul.wide.s32 	%rd63, %r61, 4;
	add.s64 	%rd64, %rd1, %rd63;
	mov.b32 	%r62, 2143289344;
	st.global.u32 	[%rd64], %r62;
$L__BB2_26:
	add.s32 	%r63, %r63, %r4;
	setp.lt.s32 	%p21, %r63, %r37;
	@%p21 bra 	$L__BB2_3;
$L__BB2_27:
	ret;

}
	// .globl	range_from_high_low_f32
.visible .entry range_from_high_low_f32(
	.param .u64 .ptr .align 1 range_from_high_low_f32_param_0,
	.param .u64 .ptr .align 1 range_from_high_low_f32_param_1,
	.param .u32 range_from_high_low_f32_param_2,
	.param .u64 .ptr .align 1 range_from_high_low_f32_param_3
)
{
	.reg .pred 	%p<3>;
	.reg .b32 	%r<11>;
	.reg .b32 	%f<4>;
	.reg .b64 	%rd<11>;

	ld.param.u64 	%rd4, [range_from_high_low_f32_param_0];
	ld.param.u64 	%rd5, [range_from_high_low_f32_param_1];
	ld.param.u32 	%r6, [range_from_high_low_f32_param_2];
	ld.param.u64 	%rd6, [range_from_high_low_f32_param_3];
	mov.u32 	%r7, %ctaid.x;
	mov.u32 	%r1, %ntid.x;
	mov.u32 	%r8, %tid.x;
	mad.lo.s32 	%r10, %r7, %r1, %r8;
	setp.ge.s32 	%p1, %r10, %r6;
	@%p1 bra 	$L__BB3_3;
	mov.u32 	%r9, %nctaid.x;
	mul.lo.s32 	%r3, %r1, %r9;
	cvta.to.global.u64 	%rd1, %rd4;
	cvta.to.global.u64 	%rd2, %rd5;
	cvta.to.global.u64 	%rd3, %rd6;
$L__BB3_2:
	mul.wide.s32 	%rd7, %r10, 4;
	add.s64 	%rd8, %rd1, %rd7;
	ld.global.nc.f32 	%f1, [%rd8];
	add.s64 	%rd9, %rd2, %rd7;
	ld.global.nc.f32 	%f2, [%rd9];
	sub.f32 	%f3, %f1, %f2;
	add.s64 	%rd10, %rd3, %rd7;
	st.global.f32 	[%rd10], %f3;
	add.s32 	%r10, %r10, %r3;
	setp.lt.s32 	%p2, %r10, %r6;
	@%p2 bra 	$L__BB3_2;
$L__BB3_3:
	ret;

}


// ===== COMPILED SASS (sm_100) =====

	.target	sm_100

	.elftype	@"ET_EXEC"


//--------------------- .note.nv.tkinfo           --------------------------
	.section	.note.nv.tkinfo,"",@"SHT_NOTE"
	.sectionflags	@"SHF_NOTE_NV_TKINFO"
	.tkinfo
        /*0018*/ 	.word	0x00000002
        /*0030*/ 	.string	""
        /*0030*/ 	.string	"ptxas"
        /*0030*/ 	.string	"Cuda compilation tools, release 13.0, V13.0.88"
        /*0030*/ 	.string	"Build cuda_13.0.r13.0/compiler.36424714_0"
        /*0030*/ 	.string	"-arch sm_100 -m 64 "



//--------------------- .note.nv.cuinfo           --------------------------
	.section	.note.nv.cuinfo,"",@"SHT_NOTE"
	.sectionflags	@"SHF_NOTE_NV_CUINFO"
        /*0018*/ 	.short	0x0002
        /*001a*/ 	.short	0x0064
        /*001c*/ 	.short	0x0082
	.zero		2


//--------------------- .nv.info                  --------------------------
	.section	.nv.info,"",@"SHT_CUDA_INFO"
	.align	4


	//----- nvinfo : EIATTR_REGCOUNT
	.align		4
        /*0000*/ 	.byte	0x04, 0x2f
        /*0002*/ 	.short	(.L_1 - .L_0)
	.align		4
.L_0:
        /*0004*/ 	.word	index@(cvi_batch_f32)
        /*0008*/ 	.word	0x00000020


	//----- nvinfo : EIATTR_FRAME_SIZE
	.align		4
.L_1:
        /*000c*/ 	.byte	0x04, 0x11
        /*000e*/ 	.short	(.L_3 - .L_2)
	.align		4
.L_2:
        /*0010*/ 	.word	index@($__internal_2_$__cuda_sm3x_div_rn_noftz_f32_slowpath)
        /*0014*/ 	.word	0x00000000


	//----- nvinfo : EIATTR_FRAME_SIZE
	.align		4
.L_3:
        /*0018*/ 	.byte	0x04, 0x11
        /*001a*/ 	.short	(.L_5 - .L_4)
	.align		4
.L_4:
        /*001c*/ 	.word	index@(cvi_batch_f32)
        /*0020*/ 	.word	0x00000000


	//----- nvinfo : EIATTR_REGCOUNT
	.align		4
.L_5:
        /*0024*/ 	.byte	0x04, 0x2f
        /*0026*/ 	.short	(.L_7 - .L_6)
	.align		4
.L_6:
        /*0028*/ 	.word	index@(cvi_batch_from_range_f32)
        /*002c*/ 	.word	0x00000020


	//----- nvinfo : EIATTR_FRAME_SIZE
	.align		4
.L_7:
        /*0030*/ 	.byte	0x04, 0x11
        /*0032*/ 	.short	(.L_9 - .L_8)
	.align		4
.L_8:
        /*0034*/ 	.word	index@($__internal_1_$__cuda_sm3x_div_rn_noftz_f32_slowpath)
        /*0038*/ 	.word	0x00000000


	//----- nvinfo : EIATTR_FRAME_SIZE
	.align		4
.L_9:
        /*003c*/ 	.byte	0x04, 0x11
        /*003e*/ 	.short	(.L_11 - .L_10)
	.align		4
.L_10:
        /*0040*/ 	.word	index@(cvi_batch_from_range_f32)
        /*0044*/ 	.word	0x00000000


	//----- nvinfo : EIATTR_REGCOUNT
	.align		4
.L_11:
        /*0048*/ 	.byte	0x04, 0x2f
        /*004a*/ 	.short	(.L_13 - .L_12)
	.align		4
.L_12:
        /*004c*/ 	.word	index@(cvi_many_series_one_param_f32)
        /*0050*/ 	.word	0x00000020


	//----- nvinfo : EIATTR_FRAME_SIZE
	.align		4
.L_13:
        /*0054*/ 	.byte	0x04, 0x11
        /*0056*/ 	.short	(.L_15 - .L_14)
	.align		4
.L_14:
        /*0058*/ 	.word	index@($__internal_0_$__cuda_sm3x_div_rn_noftz_f32_slowpath)
        /*005c*/ 	.word	0x00000000


	//----- nvinfo : EIATTR_FRAME_SIZE
	.align		4
.L_15:
        /*0060*/ 	.byte	0x04, 0x11
        /*0062*/ 	.short	(.L_17 - .L_16)
	.align		4
.L_16:
        /*0064*/ 	.word	index@(cvi_many_series_one_param_f32)
        /*0068*/ 	.word	0x00000000


	//----- nvinfo : EIATTR_REGCOUNT
	.align		4
.L_17:
        /*006c*/ 	.byte	0x04, 0x2f
        /*006e*/ 	.short	(.L_19 - .L_18)
	.align		4
.L_18:
        /*0070*/ 	.word	index@(range_from_high_low_f32)
        /*0074*/ 	.word	0x00000014


	//----- nvinfo : EIATTR_FRAME_SIZE
	.align		4
.L_19:
        /*0078*/ 	.byte	0x04, 0x11
        /*007a*/ 	.short	(.L_21 - .L_20)
	.align		4
.L_20:
        /*007c*/ 	.word	index@(range_from_high_low_f32)
        /*0080*/ 	.word	0x00000000


	//----- nvinfo : EIATTR_MIN_STACK_SIZE
	.align		4
.L_21:
        /*0084*/ 	.byte	0x04, 0x12
        /*0086*/ 	.short	(.L_23 - .L_22)
	.align		4
.L_22:
        /*0088*/ 	.word	index@(range_from_high_low_f32)
        /*008c*/ 	.word	0x00000000


	//----- nvinfo : EIATTR_MIN_STACK_SIZE
	.align		4
.L_23:
        /*0090*/ 	.byte	0x04, 0x12
        /*0092*/ 	.short	(.L_25 - .L_24)
	.align		4
.L_24:
        /*0094*/ 	.word	index@(cvi_many_series_one_param_f32)
        /*0098*/ 	.word	0x00000000


	//----- nvinfo : EIATTR_MIN_STACK_SIZE
	.align		4
.L_25:
        /*009c*/ 	.byte	0x04, 0x12
        /*009e*/ 	.short	(.L_27 - .L_26)
	.align		4
.L_26:
        /*00a0*/ 	.word	index@(cvi_batch_from_range_f32)
        /*00a4*/ 	.word	0x00000000


	//----- nvinfo : EIATTR_MIN_STACK_SIZE
	.align		4
.L_27:
        /*00a8*/ 	.byte	0x04, 0x12
        /*00aa*/ 	.short	(.L_29 - .L_28)
	.align		4
.L_28:
        /*00ac*/ 	.word	index@(cvi_batch_f32)
        /*00b0*/ 	.word	0x00000000
.L_29:


//--------------------- .nv.compat                --------------------------
	.section	.nv.compat,"",@"SHT_CUDA_COMPAT_INFO"
	.align	4
        /*0000*/ 	.byte	0x02, 0x09, 0x00, 0x00, 0x02, 0x02, 0x01, 0x00, 0x02, 0x05, 0x05, 0x00, 0x03, 0x07, 0x01, 0x01
        /*0010*/ 	.byte	0x02, 0x03, 0x00, 0x00, 0x02, 0x06, 0x01, 0x00, 0x04, 0x0b, 0x08, 0x00, 0x01, 0x00, 0x00, 0x00
        /*0020*/ 	.byte	0x00, 0x00, 0x00, 0x00


//--------------------- .nv.info.range_from_high_low_f32 --------------------------
	.section	.nv.info.range_from_high_low_f32,"",@"SHT_CUDA_INFO"
	.sectionflags	@""
	.align	4


	//----- nvinfo : EIATTR_CUDA_API_VERSION
	.align		4
        /*0000*/ 	.byte	0x04, 0x37
        /*0002*/ 	.short	(.L_31 - .L_30)
.L_30:
        /*0004*/ 	.word	0x00000082


	//----- nvinfo : EIATTR_KPARAM_INFO
	.align		4
.L_31:
        /*0008*/ 	.byte	0x04, 0x17
        /*000a*/ 	.short	(.L_33 - .L_32)
.L_32:
        /*000c*/ 	.word	0x00000000
        /*0010*/ 	.short	0x0003
        /*0012*/ 	.short	0x0018
        /*0014*/ 	.byte	0x00, 0xf5, 0x21, 0x00


	//----- nvinfo : EIATTR_KPARAM_INFO
	.align		4
.L_33:
        /*0018*/ 	.byte	0x04, 0x17
        /*001a*/ 	.short	(.L_35 - .L_34)
.L_34:
        /*001c*/ 	.word	0x00000000
        /*0020*/ 	.short	0x0002
        /*0022*/ 	.short	0x0010
        /*0024*/ 	.byte	0x00, 0xf0, 0x11, 0x00


	//----- nvinfo : EIATTR_KPARAM_INFO
	.align		4
.L_35:
        /*0028*/ 	.byte	0x04, 0x17
        /*002a*/ 	.short	(.L_37 - .L_36)
.L_36:
        /*002c*/ 	.word	0x00000000
        /*0030*/ 	.short	0x0001
        /*0032*/ 	.short	0x0008
        /*0034*/ 	.byte	0x00, 0xf5, 0x21, 0x00


	//----- nvinfo : EIATTR_KPARAM_INFO
	.align		4
.L_37:
        /*0038*/ 	.byte	0x04, 0x17
        /*003a*/ 	.short	(.L_39 - .L_38)
.L_38:
        /*003c*/ 	.word	0x00000000
        /*0040*/ 	.short	0x0000
        /*0042*/ 	.short	0x0000
        /*0044*/ 	.byte	0x00, 0xf5, 0x21, 0x00


	//----- nvinfo : EIATTR_SPARSE_MMA_MASK
	.align		4
.L_39:
        /*0048*/ 	.byte	0x03, 0x50
        /*004a*/ 	.short	0x0000


	//----- nvinfo : EIATTR_MAXREG_COUNT
	.align		4
        /*004c*/ 	.byte	0x03, 0x1b
        /*004e*/ 	.short	0x00ff


	//----- nvinfo : EIATTR_MERCURY_ISA_VERSION
	.align		4
        /*0050*/ 	.byte	0x03, 0x5f
        /*0052*/ 	.short	0x0101


	//----- nvinfo : EIATTR_VRC_CTA_INIT_COUNT
	.align		4
        /*0054*/ 	.byte	0x02, 0x4a
	.zero		1
	.zero		1


	//----- nvinfo : EIATTR_EXIT_INSTR_OFFSETS
	.align		4
        /*0058*/ 	.byte	0x04, 0x1c
        /*005a*/ 	.short	(.L_41 - .L_40)


	//   ....[0]....
.L_40:
        /*005c*/ 	.word	0x00000070


	//   ....[1]....
        /*0060*/ 	.word	0x00000180


	//----- nvinfo : EIATTR_CRS_STACK_SIZE
	.align		4
.L_41:
        /*0064*/ 	.byte	0x04, 0x1e
        /*0066*/ 	.short	(.L_43 - .L_42)
.L_42:
        /*0068*/ 	.word	0x00000000


	//----- nvinfo : EIATTR_CBANK_PARAM_SIZE
	.align		4
.L_43:
        /*006c*/ 	.byte	0x03, 0x19
        /*006e*/ 	.short	0x0020


	//----- nvinfo : EIATTR_PARAM_CBANK
	.align		4
        /*0070*/ 	.byte	0x04, 0x0a
        /*0072*/ 	.short	(.L_45 - .L_44)
	.align		4
.L_44:
        /*0074*/ 	.word	index@(.nv.constant0.range_from_high_low_f32)
        /*0078*/ 	.short	0x0380
        /*007a*/ 	.short	0x0020


	//----- nvinfo : EIATTR_SW_WAR
	.align		4
.L_45:
        /*007c*/ 	.byte	0x04, 0x36
        /*007e*/ 	.short	(.L_47 - .L_46)
.L_46:
        /*0080*/ 	.word	0x00000008
.L_47:


//--------------------- .nv.info.cvi_many_series_one_param_f32 --------------------------
	.section	.nv.info.cvi_many_series_one_param_f32,"",@"SHT_CUDA_INFO"
	.sectionflags	@""
	.align	4


	//----- nvinfo : EIATTR_CUDA_API_VERSION
	.align		4
        /*0000*/ 	.byte	0x04, 0x37
        /*0002*/ 	.short	(.L_49 - .L_48)
.L_48:
        /*0004*/ 	.word	0x00000082


	//----- nvinfo : EIATTR_KPARAM_INFO
	.align		4
.L_49:
        /*0008*/ 	.byte	0x04, 0x17
        /*000a*/ 	.short	(.L_51 - .L_50)
.L_50:
        /*000c*/ 	.word	0x00000000
        /*0010*/ 	.short	0x0007
        /*0012*/ 	.short	0x0028
        /*0014*/ 	.byte	0x00, 0xf5, 0x21, 0x00


	//----- nvinfo : EIATTR_KPARAM_INFO
	.align		4
.L_51:
        /*0018*/ 	.byte	0x04, 0x17
        /*001a*/ 	.short	(.L_53 - .L_52)
.L_52:
        /*001c*/ 	.word	0x00000000
        /*0020*/ 	.short	0x0006
        /*0022*/ 	.short	0x0024
        /*0024*/ 	.byte	0x00, 0xf0, 0x11, 0x00


	//----- nvinfo : EIATTR_KPARAM_INFO
	.align		4
.L_53:
        /*0028*/ 	.byte	0x04, 0x17
        /*002a*/ 	.short	(.L_55 - .L_54)
.L_54:
        /*002c*/ 	.word	0x00000000
        /*0030*/ 	.short	0x0005
        /*0032*/ 	.short	0x0020
        /*0034*/ 	.byte	0x00, 0xf0, 0x11, 0x00


	//----- nvinfo : EIATTR_KPARAM_INFO
	.align		4
.L_55:
        /*0038*/ 	.byte	0x04, 0x17
        /*003a*/ 	.short	(.L_57 - .L_56)
.L_56:
        /*003c*/ 	.word	0x00000000
        /*0040*/ 	.short	0x0004
        /*0042*/ 	.short	0x001c
        /*0044*/ 	.byte	0x00, 0xf0, 0x11, 0x00


	//----- nvinfo : EIATTR_KPARAM_INFO
	.align		4
.L_57:
        /*0048*/ 	.byte	0x04, 0x17
        /*004a*/ 	.short	(.L_59 - .L_58)
.L_58:
        /*004c*/ 	.word	0x00000000
        /*0050*/ 	.short	0x0003
        /*0052*/ 	.short	0x0018
        /*0054*/ 	.byte	0x00, 0xf0, 0x11, 0x00


	//----- nvinfo : EIATTR_KPARAM_INFO
	.align		4
.L_59:
        /*0058*/ 	.byte	0x04, 0x17
        /*005a*/ 	.short	(.L_61 - .L_60)
.L_60:
        /*005c*/ 	.word	0x00000000
        /*0060*/ 	.short	0x0002
        /*0062*/ 	.short	0x0010
        /*0064*/ 	.byte	0x00, 0xf5, 0x21, 0x00


	//----- nvinfo : EIATTR_KPARAM_INFO
	.align		4
.L_61:
        /*0068*/ 	.byte	0x04, 0x17
        /*006a*/ 	.short	(.L_63 - .L_62)
.L_62:
        /*006c*/ 	.word	0x00000000
        /*0070*/ 	.short	0x0001
        /*0072*/ 	.short	0x0008
        /*0074*/ 	.byte	0x00, 0xf5, 0x21, 0x00


	//----- nvinfo : EIATTR_KPARAM_INFO
	.align		4
.L_63:
        /*0078*/ 	.byte	0x04, 0x17
        /*007a*/ 	.short	(.L_65 - .L_64)
.L_64:
        /*007c*/ 	.word	0x00000000
        /*0080*/ 	.short	0x0000
        /*0082*/ 	.short	0x0000
        /*0084*/ 	.byte	0x00, 0xf5, 0x21, 0x00


	//----- nvinfo : EIATTR_SPARSE_MMA_MASK
	.align		4
.L_65:
        /*0088*/ 	.byte	0x03, 0x50
        /*008a*/ 	.short	0x0000


	//----- nvinfo : EIATTR_MAXREG_COUNT
	.align		4
        /*008c*/ 	.byte	0x03, 0x1b
        /*008e*/ 	.short	0x00ff


	//----- nvinfo : EIATTR_MERCURY_ISA_VERSION
	.align		4
        /*0090*/ 	.byte	0x03, 0x5f
        /*0092*/ 	.short	0x0101


	//----- nvinfo : EIATTR_VRC_CTA_INIT_COUNT
	.align		4
        /*0094*/ 	.byte	0x02, 0x4a
	.zero		1
	.zero		1


	//----- nvinfo : EIATTR_EXIT_INSTR_OFFSETS
	.align		4
        /*0098*/ 	.byte	0x04, 0x1c
        /*009a*/ 	.short	(.L_67 - .L_66)


	//   ....[0]....
.L_66:
        /*009c*/ 	.word	0x00000050


	//   ....[1]....
        /*00a0*/ 	.word	0x000000b0


	//   ....[2]....
        /*00a4*/ 	.word	0x00000fa0


	//----- nvinfo : EIATTR_CRS_STACK_SIZE
	.align		4
.L_67:
        /*00a8*/ 	.byte	0x04, 0x1e
        /*00aa*/ 	.short	(.L_69 - .L_68)
.L_68:
        /*00ac*/ 	.word	0x00000000


	//----- nvinfo : EIATTR_CBANK_PARAM_SIZE
	.align		4
.L_69:
        /*00b0*/ 	.byte	0x03, 0x19
        /*00b2*/ 	.short	0x0030


	//----- nvinfo : EIATTR_PARAM_CBANK
	.align		4
        /*00b4*/ 	.byte	0x04, 0x0a
        /*00b6*/ 	.short	(.L_71 - .L_70)
	.align		4
.L_70:
        /*00b8*/ 	.word	index@(.nv.constant0.cvi_many_series_one_param_f32)
        /*00bc*/ 	.short	0x0380
        /*00be*/ 	.short	0x0030


	//----- nvinfo : EIATTR_SW_WAR
	.align		4
.L_71:
        /*00c0*/ 	.byte	0x04, 0x36
        /*00c2*/ 	.short	(.L_73 - .L_72)
.L_72:
        /*00c4*/ 	.word	0x00000008
.L_73:


//--------------------- .nv.info.cvi_batch_from_range_f32 --------------------------
	.section	.nv.info.cvi_batch_from_range_f32,"",@"SHT_CUDA_INFO"
	.sectionflags	@""
	.align	4


	//----- nvinfo : EIATTR_CUDA_API_VERSION
	.align		4
        /*0000*/ 	.byte	0x04, 0x37
        /*0002*/ 	.short	(.L_75 - .L_74)
.L_74:
        /*0004*/ 	.word	0x00000082


	//----- nvinfo : EIATTR_KPARAM_INFO
	.align		4
.L_75:
        /*0008*/ 	.byte	0x04, 0x17
        /*000a*/ 	.short	(.L_77 - .L_76)
.L_76:
        /*000c*/ 	.word	0x00000000
        /*0010*/ 	.short	0x0007
        /*0012*/ 	.short	0x0030
        /*0014*/ 	.byte	0x00, 0xf5, 0x21, 0x00


	//----- nvinfo : EIATTR_KPARAM_INFO
	.align		4
.L_77:
        /*0018*/ 	.byte	0x04, 0x17
        /*001a*/ 	.short	(.L_79 - .L_78)
.L_78:
        /*001c*/ 	.word	0x00000000
        /*0020*/ 	.short	0x0006
        /*0022*/ 	.short	0x0028
        /*0024*/ 	.byte	0x00, 0xf0, 0x11, 0x00


	//----- nvinfo : EIATTR_KPARAM_INFO
	.align		4
.L_79:
        /*0028*/ 	.byte	0x04, 0x17
        /*002a*/ 	.short	(.L_81 - .L_80)
.L_80:
        /*002c*/ 	.word	0x00000000
        /*0030*/ 	.short	0x0005
        /*0032*/ 	.short	0x0024
        /*0034*/ 	.byte	0x00, 0xf0, 0x11, 0x00


	//----- nvinfo : EIATTR_KPARAM_INFO
	.align		4
.L_81:
        /*0038*/ 	.byte	0x04, 0x17
        /*003a*/ 	.short	(.L_83 - .L_82)
.L_82:
        /*003c*/ 	.word	0x00000000
        /*0040*/ 	.short	0x0004
        /*0042*/ 	.short	0x0020
        /*0044*/ 	.byte	0x00, 0xf0, 0x11, 0x00


	//----- nvinfo : EIATTR_KPARAM_INFO
	.align		4
.L_83:
        /*0048*/ 	.byte	0x04, 0x17
        /*004a*/ 	.short	(.L_85 - .L_84)
.L_84:
        /*004c*/ 	.word	0x00000000
        /*0050*/ 	.short	0x0003
        /*0052*/ 	.short	0x0018
        /*0054*/ 	.byte	0x00, 0xf5, 0x21, 0x00


	//----- nvinfo : EIATTR_KPARAM_INFO
	.align		4
.L_85:
        /*0058*/ 	.byte	0x04, 0x17
        /*005a*/ 	.short	(.L_87 - .L_86)
.L_86:
        /*005c*/ 	.word	0x00000000
        /*0060*/ 	.short	0x0002
        /*0062*/ 	.short	0x0010
        /*0064*/ 	.byte	0x00, 0xf5, 0x21, 0x00


	//----- nvinfo : EIATTR_KPARAM_INFO
	.align		4
.L_87:
        /*0068*/ 	.byte	0x04, 0x17
        /*006a*/ 	.short	(.L_89 - .L_88)
.L_88:
        /*006c*/ 	.word	0x00000000
        /*0070*/ 	.short	0x0001
        /*0072*/ 	.short	0x0008
        /*0074*/ 	.byte	0x00, 0xf5, 0x21, 0x00


	//----- nvinfo : EIATTR_KPARAM_INFO
	.align		4
.L_89:
        /*0078*/ 	.byte	0x04, 0x17
        /*007a*/ 	.short	(.L_91 - .L_90)
.L_90:
        /*007c*/ 	.word	0x00000000
        /*0080*/ 	.short	0x0000
        /*0082*/ 	.short	0x0000
        /*0084*/ 	.byte	0x00, 0xf5, 0x21, 0x00


	//----- nvinfo : EIATTR_SPARSE_MMA_MASK
	.align		4
.L_91:
        /*0088*/ 	.byte	0x03, 0x50
        /*008a*/ 	.short	0x0000


	//----- nvinfo : EIATTR_MAXREG_COUNT
	.align		4
        /*008c*/ 	.byte	0x03, 0x1b
        /*008e*/ 	.short	0x00ff


	//----- nvinfo : EIATTR_MERCURY_ISA_VERSION
	.align		4
        /*0090*/ 	.byte	0x03, 0x5f
        /*0092*/ 	.short	0x0101


	//----- nvinfo : EIATTR_VRC_CTA_INIT_COUNT
	.align		4
        /*0094*/ 	.byte	0x02, 0x4a
	.zero		1
	.zero		1


	//----- nvinfo : EIATTR_EXIT_INSTR_OFFSETS
	.align		4
        /*0098*/ 	.byte	0x04, 0x1c
        /*009a*/ 	.short	(.L_93 - .L_92)


	//   ....[0]....
.L_92:
        /*009c*/ 	.word	0x00000080


	//   ....[1]....
        /*00a0*/ 	.word	0x00000100


	//   ....[2]....
        /*00a4*/ 	.word	0x000011a0


	//   ....[3]....
        /*00a8*/ 	.word	0x00002d20


	//----- nvinfo : EIATTR_CRS_STACK_SIZE
	.align		4
.L_93:
        /*00ac*/ 	.byte	0x04, 0x1e
        /*00ae*/ 	.short	(.L_95 - .L_94)
.L_94:
        /*00b0*/ 	.word	0x00000000


	//----- nvinfo : EIATTR_CBANK_PARAM_SIZE
	.align		4
.L_95:
        /*00b4*/ 	.byte	0x03, 0x19
        /*00b6*/ 	.short	0x0038


	//----- nvinfo : EIATTR_PARAM_CBANK
	.align		4
        /*00b8*/ 	.byte	0x04, 0x0a
        /*00ba*/ 	.short	(.L_97 - .L_96)
	.align		4
.L_96:
        /*00bc*/ 	.word	index@(.nv.constant0.cvi_batch_from_range_f32)
        /*00c0*/ 	.short	0x0380
        /*00c2*/ 	.short	0x0038


	//----- nvinfo : EIATTR_SW_WAR
	.align		4
.L_97:
        /*00c4*/ 	.byte	0x04, 0x36
        /*00c6*/ 	.short	(.L_99 - .L_98)
.L_98:
        /*00c8*/ 	.word	0x00000008
.L_99:


//--------------------- .nv.info.cvi_batch_f32    --------------------------
	.section	.nv.info.cvi_batch_f32,"",@"SHT_CUDA_INFO"
	.sectionflags	@""
	.align	4


	//----- nvinfo : EIATTR_CUDA_API_VERSION
	.align		4
        /*0000*/ 	.byte	0x04, 0x37
        /*0002*/ 	.short	(.L_101 - .L_100)
.L_100:
        /*0004*/ 	.word	0x00000082


	//----- nvinfo : EIATTR_KPARAM_INFO
	.align		4
.L_101:
        /*0008*/ 	.byte	0x04, 0x17
        /*000a*/ 	.short	(.L_103 - .L_102)
.L_102:
        /*000c*/ 	.word	0x00000000
        /*0010*/ 	.short	0x0008
        /*0012*/ 	.short	0x0038
        /*0014*/ 	.byte	0x00, 0xf5, 0x21, 0x00


	//----- nvinfo : EIATTR_KPARAM_INFO
	.align		4
.L_103:
        /*0018*/ 	.byte	0x04, 0x17
        /*001a*/ 	.short	(.L_105 - .L_104)
.L_104:
        /*001c*/ 	.word	0x00000000
        /*0020*/ 	.short	0x0007
        /*0022*/ 	.short	0x0030
        /*0024*/ 	.byte	0x00, 0xf0, 0x11, 0x00


	//----- nvinfo : EIATTR_KPARAM_INFO
	.align		4
.L_105:
        /*0028*/ 	.byte	0x04, 0x17
        /*002a*/ 	.short	(.L_107 - .L_106)
.L_106:
        /*002c*/ 	.word	0x00000000
        /*0030*/ 	.short	0x0006
        /*0032*/ 	.short	0x002c
        /*0034*/ 	.byte	0x00, 0xf0, 0x11, 0x00


	//----- nvinfo : EIATTR_KPARAM_INFO
	.align		4
.L_107:
        /*0038*/ 	.byte	0x04, 0x17
        /*003a*/ 	.short	(.L_109 - .L_108)
.L_108:
        /*003c*/ 	.word	0x00000000
        /*0040*/ 	.short	0x0005
        /*0042*/ 	.short	0x0028
        /*0044*/ 	.byte	0x00, 0xf0, 0x11, 0x00


	//----- nvinfo : EIATTR_KPARAM_INFO
	.align		4
.L_109:
        /*0048*/ 	.byte	0x04, 0x17
        /*004a*/ 	.short	(.L_111 - .L_110)
.L_110:
        /*004c*/ 	.word	0x00000000
        /*0050*/ 	.short	0x0004
        /*0052*/ 	.short	0x0020
        /*0054*/ 	.byte	0x00, 0xf5, 0x21, 0x00


	//----- nvinfo : EIATTR_KPARAM_INFO
	.align		4
.L_111:
        /*0058*/ 	.byte	0x04, 0x17
        /*005a*/ 	.short	(.L_113 - .L_112)
.L_112:
        /*005c*/ 	.word	0x00000000
        /*0060*/ 	.short	0x0003
        /*0062*/ 	.short	0x0018
        /*0064*/ 	.byte	0x00, 0xf5, 0x21, 0x00


	//----- nvinfo : EIATTR_KPARAM_INFO
	.align		4
.L_113:
        /*0068*/ 	.byte	0x04, 0x17
        /*006a*/ 	.short	(.L_115 - .L_114)
.L_114:
        /*006c*/ 	.word	0x00000000
        /*0070*/ 	.short	0x0002
        /*0072*/ 	.short	0x0010
        /*0074*/ 	.byte	0x00, 0xf5, 0x21, 0x00


	//----- nvinfo : EIATTR_KPARAM_INFO
	.align		4
.L_115:
        /*0078*/ 	.byte	0x04, 0x17
        /*007a*/ 	.short	(.L_117 - .L_116)
.L_116:
        /*007c*/ 	.word	0x00000000
        /*0080*/ 	.short	0x0001
        /*0082*/ 	.short	0x0008
        /*0084*/ 	.byte	0x00, 0xf5, 0x21, 0x00


	//----- nvinfo : EIATTR_KPARAM_INFO
	.align		4
.L_117:
        /*0088*/ 	.byte	0x04, 0x17
        /*008a*/ 	.short	(.L_119 - .L_118)
.L_118:
        /*008c*/ 	.word	0x00000000
        /*0090*/ 	.short	0x0000
        /*0092*/ 	.short	0x0000
        /*0094*/ 	.byte	0x00, 0xf5, 0x21, 0x00


	//----- nvinfo : EIATTR_SPARSE_MMA_MASK
	.align		4
.L_119:
        /*0098*/ 	.byte	0x03, 0x50
        /*009a*/ 	.short	0x0000


	//----- nvinfo : EIATTR_MAXREG_COUNT
	.align		4
        /*009c*/ 	.byte	0x03, 0x1b
        /*009e*/ 	.short	0x00ff


	//----- nvinfo : EIATTR_MERCURY_ISA_VERSION
	.align		4
        /*00a0*/ 	.byte	0x03, 0x5f
        /*00a2*/ 	.short	0x0101


	//----- nvinfo : EIATTR_VRC_CTA_INIT_COUNT
	.align		4
        /*00a4*/ 	.byte	0x02, 0x4a
	.zero		1
	.zero		1


	//----- nvinfo : EIATTR_EXIT_INSTR_OFFSETS
	.align		4
        /*00a8*/ 	.byte	0x04, 0x1c
        /*00aa*/ 	.short	(.L_121 - .L_120)


	//   ....[0]....
.L_120:
        /*00ac*/ 	.word	0x00000080


	//   ....[1]....
        /*00b0*/ 	.word	0x00000100


	//   ....[2]....
        /*00b4*/ 	.word	0x000011f0


	//   ....[3]....
        /*00b8*/ 	.word	0x00002ba0


	//----- nvinfo : EIATTR_CRS_STACK_SIZE
	.align		4
.L_121:
        /*00bc*/ 	.byte	0x04, 0x1e
        /*00be*/ 	.short	(.L_123 - .L_122)
.L_122:
        /*00c0*/ 	.word	0x00000000


	//----- nvinfo : EIATTR_CBANK_PARAM_SIZE
	.align		4
.L_123:
        /*00c4*/ 	.byte	0x03, 0x19
        /*00c6*/ 	.short	0x0040


	//----- nvinfo : EIATTR_PARAM_CBANK
	.align		4
        /*00c8*/ 	.byte	0x04, 0x0a
        /*00ca*/ 	.short	(.L_125 - .L_124)
	.align		4
.L_124:
        /*00cc*/ 	.word	index@(.nv.constant0.cvi_batch_f32)
        /*00d0*/ 	.short	0x0380
        /*00d2*/ 	.short	0x0040


	//----- nvinfo : EIATTR_SW_WAR
	.align		4
.L_125:
        /*00d4*/ 	.byte	0x04, 0x36
        /*00d6*/ 	.short	(.L_127 - .L_126)
.L_126:
        /*00d8*/ 	.word	0x00000008
.L_127:


//--------------------- .nv.callgraph             --------------------------
	.section	.nv.callgraph,"",@"SHT_CUDA_CALLGRAPH"
	.align	4
	.sectionentsize	8
	.align		4
        /*0000*/ 	.word	0x00000000
	.align		4
        /*0004*/ 	.word	0xffffffff
	.align		4
        /*0008*/ 	.word	0x00000000
	.align		4
        /*000c*/ 	.word	0xfffffffe
	.align		4
        /*0010*/ 	.word	0x00000000
	.align		4
        /*0014*/ 	.word	0xfffffffd
	.align		4
        /*0018*/ 	.word	0x00000000
	.align		4
        /*001c*/ 	.word	0xfffffffc


//--------------------- .text.range_from_high_low_f32 --------------------------
	.section	.text.range_from_high_low_f32,"ax",@progbits
	.align	128
        .global         range_from_high_low_f32
        .type           range_from_high_low_f32,@function
        .size           range_from_high_low_f32,(.L_x_180 - range_from_high_low_f32)
        .other          range_from_high_low_f32,@"STO_CUDA_ENTRY STV_DEFAULT"
range_from_high_low_f32:
.text.range_from_high_low_f32:
[----:B------:R-:W-:Y:S01]  /*0000*/  LDC R1, c[0x0][0x37c] ;  /* 0x0000df00ff017b82 */ /* 0x000fe20000000800 */
[----:B------:R-:W0:Y:S07]  /*0010*/  S2R R0, SR_TID.X ;  /* 0x0000000000007919 */ /* 0x000e2e0000002100 */
[----:B------:R-:W0:Y:S01]  /*0020*/  S2UR UR4, SR_CTAID.X ;  /* 0x00000000000479c3 */ /* 0x000e220000002500 */
[----:B------:R-:W1:Y:S07]  /*0030*/  LDCU UR5, c[0x0][0x390] ;  /* 0x00007200ff0577ac */ /* 0x000e6e0008000800 */
[----:B------:R-:W0:Y:S02]  /*0040*/  LDC R15, c[0x0][0x360] ;  /* 0x0000d800ff0f7b82 */ /* 0x000e240000000800 */
[----:B0-----:R-:W-:-:S05]  /*0050*/  IMAD R0, R15, UR4, R0 ;  /* 0x000000040f007c24 */ /* 0x001fca000f8e0200 */
[----:B-1----:R-:W-:-:S13]  /*0060*/  ISETP.GE.AND P0, PT, R0, UR5, PT ;  /* 0x0000000500007c0c */ /* 0x002fda000bf06270 */
[----:B------:R-:W-:Y:S05]  /*0070*/  @P0 EXIT ;  /* 0x000000000000094d */ /* 0x000fea0003800000 */
[----:B------:R-:W0:Y:S01]  /*0080*/  LDC.64 R12, c[0x0][0x398] ;  /* 0x0000e600ff0c7b82 */ /* 0x000e220000000a00 */
[----:B------:R-:W1:Y:S01]  /*0090*/  LDCU UR4, c[0x0][0x370] ;  /* 0x00006e00ff0477ac */ /* 0x000e620008000800 */
[----:B------:R-:W2:Y:S06]  /*00a0*/  LDCU.64 UR6, c[0x0][0x358] ;  /* 0x00006b00ff0677ac */ /* 0x000eac0008000a00 */
[----:B------:R-:W3:Y:S08]  /*00b0*/  LDC.64 R8, c[0x0][0x380] ;  /* 0x0000e000ff087b82 */ /* 0x000ef00000000a00 */
[----:B------:R-:W4:Y:S01]  /*00c0*/  LDC.64 R10, c[0x0][0x388] ;  /* 0x0000e200ff0a7b82 */ /* 0x000f220000000a00 */
[----:B-1----:R-:W-:-:S07]  /*00d0*/  IMAD R15, R15, UR4, RZ ;  /* 0x000000040f0f7c24 */ /* 0x002fce000f8e02ff */
.L_x_0:
[----:B---3--:R-:W-:-:S04]  /*00e0*/  IMAD.WIDE R2, R0, 0x4, R8 ;  /* 0x0000000400027825 */ /* 0x008fc800078e0208 */
[C---:B----4-:R-:W-:Y:S02]  /*00f0*/  IMAD.WIDE R4, R0.reuse, 0x4, R10 ;  /* 0x0000000400047825 */ /* 0x050fe400078e020a */
[----:B--2---:R-:W2:Y:S04]  /*0100*/  LDG.E.CONSTANT R2, desc[UR6][R2.64] ;  /* 0x0000000602027981 */ /* 0x004ea8000c1e9900 */
[----:B------:R-:W2:Y:S01]  /*0110*/  LDG.E.CONSTANT R5, desc[UR6][R4.64] ;  /* 0x0000000604057981 */ /* 0x000ea2000c1e9900 */
[----:B01----:R-:W-:Y:S01]  /*0120*/  IMAD.WIDE R6, R0, 0x4, R12 ;  /* 0x0000000400067825 */ /* 0x003fe200078e020c */
[----:B------:R-:W-:-:S04]  /*0130*/  IADD3 R0, PT, PT, R15, R0, RZ ;  /* 0x000000000f007210 */ /* 0x000fc80007ffe0ff */
[----:B------:R-:W-:Y:S01]  /*0140*/  ISETP.GE.AND P0, PT, R0, UR5, PT ;  /* 0x0000000500007c0c */ /* 0x000fe2000bf06270 */
[----:B--2---:R-:W-:-:S05]  /*0150*/  FADD R17, R2, -R5 ;  /* 0x8000000502117221 */ /* 0x004fca0000000000 */
[----:B------:R1:W-:Y:S07]  /*0160*/  STG.E desc[UR6][R6.64], R17 ;  /* 0x0000001106007986 */ /* 0x0003ee000c101906 */
[----:B------:R-:W-:Y:S05]  /*0170*/  @!P0 BRA `(.L_x_0) ;  /* 0xfffffffc00d88947 */ /* 0x000fea000383ffff */
[----:B------:R-:W-:Y:S05]  /*0180*/  EXIT ;  /* 0x000000000000794d */ /* 0x000fea0003800000 */
.L_x_1:
[----:B------:R-:W-:-:S00]  /*0190*/  BRA `(.L_x_1) ;  /* 0xfffffffc00fc7947 */ /* 0x000fc0000383ffff */
[----:B------:R-:W-:-:S00]  /*01a0*/  NOP ;  /* 0x0000000000007918 */ /* 0x000fc00000000000 */
        /* <DEDUP_REMOVED lines=13> */
.L_x_180:


//--------------------- .text.cvi_many_series_one_param_f32 --------------------------
	.section	.text.cvi_many_series_one_param_f32,"ax",@progbits
	.align	128
        .global         cvi_many_series_one_param_f32
        .type           cvi_many_series_one_param_f32,@function
        .size           cvi_many_series_one_param_f32,(.L_x_177 - cvi_many_series_one_param_f32)
        .other          cvi_many_series_one_param_f32,@"STO_CUDA_ENTRY STV_DEFAULT"
cvi_many_series_one_param_f32:
.text.cvi_many_series_one_param_f32:
[----:B------:R-:W-:Y:S08]  /*0000*/  LDC R1, c[0x0][0x37c] ;  /* 0x0000df00ff017b82 */ /* 0x000ff00000000800 */
[----:B------:R-:W0:Y:S01]  /*0010*/  LDC.64 R2, c[0x0][0x3a0] ;  /* 0x0000e800ff027b82 */ /* 0x000e220000000a00 */
[----:B------:R-:W0:Y:S02]  /*0020*/  LDCU UR4, c[0x0][0x398] ;  /* 0x00007300ff0477ac */ /* 0x000e240008000800 */
[----:B0-----:R-:W-:-:S04]  /*0030*/  VIMNMX3 R0, R2, UR4, R3, PT ;  /* 0x0000000402007c0f */ /* 0x001fc8000b800103 */
[----:B------:R-:W-:-:S13]  /*0040*/  ISETP.GE.AND P0, PT, R0, 0x1, PT ;  /* 0x000000010000780c */ /* 0x000fda0003f06270 */
[----:B------:R-:W-:Y:S05]  /*0050*/  @!P0 EXIT ;  /* 0x000000000000894d */ /* 0x000fea0003800000 */
[----:B------:R-:W0:Y:S01]  /*0060*/  S2R R0, SR_TID.X ;  /* 0x0000000000007919 */ /* 0x000e220000002100 */
[----:B------:R-:W0:Y:S08]  /*0070*/  S2UR UR5, SR_CTAID.X ;  /* 0x00000000000579c3 */ /* 0x000e300000002500 */
[----:B------:R-:W0:Y:S02]  /*0080*/  LDC R3, c[0x0][0x360] ;  /* 0x0000d800ff037b82 */ /* 0x000e240000000800 */
[----:B0-----:R-:W-:-:S05]  /*0090*/  IMAD R0, R3, UR5, R0 ;  /* 0x0000000503007c24 */ /* 0x001fca000f8e0200 */
[----:B------:R-:W-:-:S13]  /*00a0*/  ISETP.GE.AND P0, PT, R0, R2, PT ;  /* 0x000000020000720c */ /* 0x000fda0003f06270 */
[----:B------:R-:W-:Y:S05]  /*00b0*/  @P0 EXIT ;  /* 0x000000000000094d */ /* 0x000fea0003800000 */
[----:B------:R-:W0:Y:S01]  /*00c0*/  LDCU UR5, c[0x0][0x370] ;  /* 0x00006e00ff0577ac */ /* 0x000e220008000800 */
[----:B------:R-:W1:Y:S01]  /*00d0*/  LDCU.64 UR6, c[0x0][0x358] ;  /* 0x00006b00ff0677ac */ /* 0x000e620008000a00 */
[----:B------:R-:W2:Y:S01]  /*00e0*/  LDCU UR8, c[0x0][0x3a0] ;  /* 0x00007400ff0877ac */ /* 0x000ea20008000800 */
[----:B------:R-:W3:Y:S01]  /*00f0*/  LDCU UR9, c[0x0][0x398] ;  /* 0x00007300ff0977ac */ /* 0x000ee20008000800 */
[----:B------:R-:W-:Y:S01]  /*0100*/  ULEA UR4, UR4, 0xffffffff, 0x1 ;  /* 0xffffffff04047891 */ /* 0x000fe2000f8e08ff */
[----:B0-----:R-:W-:-:S11]  /*0110*/  IMAD R3, R3, UR5, RZ ;  /* 0x0000000503037c24 */ /* 0x001fd6000f8e02ff */
.L_x_21:
[----:B0-----:R-:W0:Y:S08]  /*0120*/  LDC.64 R16, c[0x0][0x390] ;  /* 0x0000e400ff107b82 */ /* 0x001e300000000a00 */
[----:B-1----:R-:W4:Y:S01]  /*0130*/  LDC R7, c[0x0][0x3a4] ;  /* 0x0000e900ff077b82 */ /* 0x002f220000000800 */
[----:B0-----:R-:W-:-:S06]  /*0140*/  IMAD.WIDE R16, R0, 0x4, R16 ;  /* 0x0000000400107825 */ /* 0x001fcc00078e0210 */
[----:B-1----:R-:W4:Y:S01]  /*0150*/  LDG.E.CONSTANT R16, desc[UR6][R16.64] ;  /* 0x0000000610107981 */ /* 0x002f22000c1e9900 */
[----:B------:R-:W-:Y:S01]  /*0160*/  BSSY.RECONVERGENT B0, `(.L_x_2) ;  /* 0x00000df000007945 */ /* 0x000fe20003800200 */
[----:B----4-:R-:W-:-:S13]  /*0170*/  ISETP.GE.U32.AND P0, PT, R16, R7, PT ;  /* 0x000000071000720c */ /* 0x010fda0003f06070 */
[----:B------:R-:W-:Y:S05]  /*0180*/  @P0 BRA `(.L_x_3) ;  /* 0x0000000c00700947 */ /* 0x000fea0003800000 */
[----:B------:R-:W-:-:S04]  /*0190*/  IADD3 R2, PT, PT, R16, UR4, RZ ;  /* 0x0000000410027c10 */ /* 0x000fc8000fffe0ff */
[----:B------:R-:W-:-:S13]  /*01a0*/  ISETP.GE.AND P0, PT, R2, R7, PT ;  /* 0x000000070200720c */ /* 0x000fda0003f06270 */
[----:B------:R-:W-:Y:S05]  /*01b0*/  @P0 BRA `(.L_x_3) ;  /* 0x0000000c00640947 */ /* 0x000fea0003800000 */
[----:B------:R-:W0:Y:S08]  /*01c0*/  LDC R9, c[0x0][0x3a0] ;  /* 0x0000e800ff097b82 */ /* 0x000e300000000800 */
[----:B------:R-:W1:Y:S08]  /*01d0*/  LDC.64 R12, c[0x0][0x380] ;  /* 0x0000e000ff0c7b82 */ /* 0x000e700000000a00 */
[----:B------:R-:W4:Y:S01]  /*01e0*/  LDC.64 R14, c[0x0][0x388] ;  /* 0x0000e200ff0e7b82 */ /* 0x000f220000000a00 */
[----:B0-----:R-:W-:-:S07]  /*01f0*/  IMAD R11, R16, R9, R0 ;  /* 0x00000009100b7224 */ /* 0x001fce00078e0200 */
[----:B------:R-:W0:Y:S01]  /*0200*/  LDC.64 R4, c[0x0][0x3a8] ;  /* 0x0000ea00ff047b82 */ /* 0x000e220000000a00 */
[----:B-1----:R-:W-:-:S05]  /*0210*/  IMAD.WIDE R12, R11, 0x4, R12 ;  /* 0x000000040b0c7825 */ /* 0x002fca00078e020c */
[----:B------:R-:W5:Y:S01]  /*0220*/  LDG.E.CONSTANT R6, desc[UR6][R12.64] ;  /* 0x000000060c067981 */ /* 0x000f62000c1e9900 */
[----:B----4-:R-:W-:-:S05]  /*0230*/  IMAD.WIDE R14, R11, 0x4, R14 ;  /* 0x000000040b0e7825 */ /* 0x010fca00078e020e */
[----:B------:R-:W5:Y:S01]  /*0240*/  LDG.E.CONSTANT R19, desc[UR6][R14.64] ;  /* 0x000000060e137981 */ /* 0x000f62000c1e9900 */
[----:B0-----:R-:W-:Y:S01]  /*0250*/  IMAD.WIDE R4, R11, 0x4, R4 ;  /* 0x000000040b047825 */ /* 0x001fe200078e0204 */
[----:B------:R-:W0:Y:S08]  /*0260*/  LDC R17, c[0x0][0x3a4] ;  /* 0x0000e900ff117b82 */ /* 0x000e300000000800 */
[----:B------:R-:W1:Y:S01]  /*0270*/  LDC.64 R10, c[0x0][0x3a8] ;  /* 0x0000ea00ff0a7b82 */ /* 0x000e620000000a00 */
[----:B------:R-:W-:Y:S01]  /*0280*/  BSSY.RECONVERGENT B1, `(.L_x_4) ;  /* 0x0000064000017945 */ /* 0x000fe20003800200 */
[----:B-----5:R-:W-:Y:S01]  /*0290*/  FADD R8, R6, -R19 ;  /* 0x8000001306087221 */ /* 0x020fe20000000000 */
[----:B------:R-:W-:-:S04]  /*02a0*/  IADD3 R6, PT, PT, R16, 0x1, RZ ;  /* 0x0000000110067810 */ /* 0x000fc80007ffe0ff */
[----:B------:R4:W-:Y:S01]  /*02b0*/  STG.E desc[UR6][R4.64], R8 ;  /* 0x0000000804007986 */ /* 0x0009e2000c101906 */
[----:B------:R-:W-:-:S13]  /*02c0*/  ISETP.GE.AND P0, PT, R6, R7, PT ;  /* 0x000000070600720c */ /* 0x000fda0003f06270 */
[----:B01--4-:R-:W-:Y:S05]  /*02d0*/  @P0 BRA `(.L_x_5) ;  /* 0x0000000400780947 */ /* 0x013fea0003800000 */
[----:B------:R-:W-:Y:S01]  /*02e0*/  LOP3.LUT R18, RZ, R16, RZ, 0x33, !PT ;  /* 0x00000010ff127212 */ /* 0x000fe200078e33ff */
[----:B------:R-:W-:Y:S01]  /*02f0*/  BSSY.RECONVERGENT B2, `(.L_x_6) ;  /* 0x0000028000027945 */ /* 0x000fe20003800200 */
[----:B------:R-:W-:Y:S02]  /*0300*/  IADD3 R19, PT, PT, -R16, -0x2, R7 ;  /* 0xfffffffe10137810 */ /* 0x000fe40007ffe107 */
[----:B------:R-:W-:Y:S02]  /*0310*/  IADD3 R18, PT, PT, R18, R7, RZ ;  /* 0x0000000712127210 */ /* 0x000fe40007ffe0ff */
[----:B------:R-:W-:Y:S02]  /*0320*/  ISETP.GE.U32.AND P0, PT, R19, 0x3, PT ;  /* 0x000000031300780c */ /* 0x000fe40003f06070 */
[----:B------:R-:W-:-:S13]  /*0330*/  LOP3.LUT P1, R18, R18, 0x3, RZ, 0xc0, !PT ;  /* 0x0000000312127812 */ /* 0x000fda000782c0ff */
[----:B------:R-:W-:Y:S05]  /*0340*/  @!P1 BRA `(.L_x_7) ;  /* 0x0000000000889947 */ /* 0x000fea0003800000 */
[C---:B------:R-:W-:Y:S01]  /*0350*/  IMAD.WIDE.U32 R12, R9.reuse, 0x4, R12 ;  /* 0x00000004090c7825 */ /* 0x040fe200078e000c */
[----:B------:R-:W0:Y:S03]  /*0360*/  LDC R19, c[0x0][0x39c] ;  /* 0x0000e700ff137b82 */ /* 0x000e260000000800 */
[C---:B------:R-:W-:Y:S01]  /*0370*/  IMAD.WIDE.U32 R14, R9.reuse, 0x4, R14 ;  /* 0x00000004090e7825 */ /* 0x040fe200078e000e */
[----:B------:R-:W4:Y:S04]  /*0380*/  LDG.E.CONSTANT R6, desc[UR6][R12.64] ;  /* 0x000000060c067981 */ /* 0x000f28000c1e9900 */
[----:B------:R-:W4:Y:S01]  /*0390*/  LDG.E.CONSTANT R21, desc[UR6][R14.64] ;  /* 0x000000060e157981 */ /* 0x000f22000c1e9900 */
[----:B------:R-:W-:Y:S01]  /*03a0*/  IMAD.WIDE.U32 R4, R9, 0x4, R4 ;  /* 0x0000000409047825 */ /* 0x000fe200078e0004 */
[----:B------:R-:W-:-:S03]  /*03b0*/  ISETP.NE.AND P1, PT, R18, 0x1, PT ;  /* 0x000000011200780c */ /* 0x000fc60003f25270 */
[----:B----4-:R-:W-:Y:S01]  /*03c0*/  FADD R21, R6, -R21 ;  /* 0x8000001506157221 */ /* 0x010fe20000000000 */
[----:B------:R-:W-:-:S03]  /*03d0*/  VIADD R6, R16, 0x2 ;  /* 0x0000000210067836 */ /* 0x000fc60000000000 */
[----:B------:R-:W-:-:S04]  /*03e0*/  FADD R21, -R8, R21 ;  /* 0x0000001508157221 */ /* 0x000fc80000000100 */
[----:B0-----:R-:W-:-:S05]  /*03f0*/  FFMA R8, R21, R19, R8 ;  /* 0x0000001315087223 */ /* 0x001fca0000000008 */
[----:B------:R0:W-:Y:S01]  /*0400*/  STG.E desc[UR6][R4.64], R8 ;  /* 0x0000000804007986 */ /* 0x0001e2000c101906 */
[----:B------:R-:W-:Y:S05]  /*0410*/  @!P1 BRA `(.L_x_7) ;  /* 0x0000000000549947 */ /* 0x000fea0003800000 */
[----:B------:R-:W-:Y:S01]  /*0420*/  ISETP.NE.AND P1, PT, R18, 0x2, PT ;  /* 0x000000021200780c */ /* 0x000fe20003f25270 */
[----:B------:R-:W-:-:S04]  /*0430*/  IMAD.WIDE.U32 R12, R9, 0x4, R12 ;  /* 0x00000004090c7825 */ /* 0x000fc800078e000c */
[C---:B------:R-:W-:Y:S01]  /*0440*/  IMAD.WIDE.U32 R14, R9.reuse, 0x4, R14 ;  /* 0x00000004090e7825 */ /* 0x040fe200078e000e */
[----:B------:R1:W4:Y:S04]  /*0450*/  LDG.E.CONSTANT R6, desc[UR6][R12.64] ;  /* 0x000000060c067981 */ /* 0x000328000c1e9900 */
[----:B------:R-:W4:Y:S03]  /*0460*/  LDG.E.CONSTANT R25, desc[UR6][R14.64] ;  /* 0x000000060e197981 */ /* 0x000f26000c1e9900 */
[----:B------:R-:W-:-:S04]  /*0470*/  @P1 IMAD.WIDE.U32 R20, R9, 0x4, R12 ;  /* 0x0000000409141825 */ /* 0x000fc800078e000c */
[C---:B------:R-:W-:Y:S02]  /*0480*/  @P1 IMAD.WIDE.U32 R22, R9.reuse, 0x4, R14 ;  /* 0x0000000409161825 */ /* 0x040fe400078e000e */
[----:B------:R-:W5:Y:S04]  /*0490*/  @P1 LDG.E.CONSTANT R20, desc[UR6][R20.64] ;  /* 0x0000000614141981 */ /* 0x000f68000c1e9900 */
[----:B------:R-:W5:Y:S01]  /*04a0*/  @P1 LDG.E.CONSTANT R23, desc[UR6][R22.64] ;  /* 0x0000000616171981 */ /* 0x000f62000c1e9900 */
[----:B0-----:R-:W-:-:S04]  /*04b0*/  IMAD.WIDE.U32 R4, R9, 0x4, R4 ;  /* 0x0000000409047825 */ /* 0x001fc800078e0004 */
[----:B-1----:R-:W-:-:S04]  /*04c0*/  @P1 IMAD.WIDE.U32 R12, R9, 0x4, R4 ;  /* 0x00000004090c1825 */ /* 0x002fc800078e0004 */
[----:B----4-:R-:W-:Y:S01]  /*04d0*/  FADD R25, R6, -R25 ;  /* 0x8000001906197221 */ /* 0x010fe20000000000 */
[C---:B------:R-:W-:Y:S02]  /*04e0*/  IADD3 R6, PT, PT, R16.reuse, 0x3, RZ ;  /* 0x0000000310067810 */ /* 0x040fe40007ffe0ff */
[----:B------:R-:W-:Y:S01]  /*04f0*/  @P1 IADD3 R6, PT, PT, R16, 0x4, RZ ;  /* 0x0000000410061810 */ /* 0x000fe20007ffe0ff */
[----:B------:R-:W-:-:S04]  /*0500*/  FADD R25, -R8, R25 ;  /* 0x0000001908197221 */ /* 0x000fc80000000100 */
[----:B------:R-:W-:Y:S01]  /*0510*/  FFMA R8, R25, R19, R8 ;  /* 0x0000001319087223 */ /* 0x000fe20000000008 */
[----:B-----5:R-:W-:-:S04]  /*0520*/  @P1 FADD R27, R20, -R23 ;  /* 0x80000017141b1221 */ /* 0x020fc80000000000 */
[----:B------:R0:W-:Y:S01]  /*0530*/  STG.E desc[UR6][R4.64], R8 ;  /* 0x0000000804007986 */ /* 0x0001e2000c101906 */
[----:B------:R-:W-:-:S04]  /*0540*/  @P1 FADD R27, -R8, R27 ;  /* 0x0000001b081b1221 */ /* 0x000fc80000000100 */
[----:B0-----:R-:W-:-:S05]  /*0550*/  @P1 FFMA R8, R27, R19, R8 ;  /* 0x000000131b081223 */ /* 0x001fca0000000008 */
[----:B------:R1:W-:Y:S02]  /*0560*/  @P1 STG.E desc[UR6][R12.64], R8 ;  /* 0x000000080c001986 */ /* 0x0003e4000c101906 */
.L_x_7:
[----:B--23--:R-:W-:Y:S05]  /*0570*/  BSYNC.RECONVERGENT B2 ;  /* 0x0000000000027941 */ /* 0x00cfea0003800200 */
.L_x_6:
[----:B------:R-:W-:Y:S05]  /*0580*/  @!P0 BRA `(.L_x_5) ;  /* 0x0000000000cc8947 */ /* 0x000fea0003800000 */
[----:B0-----:R-:W0:Y:S01]  /*0590*/  LDC R5, c[0x0][0x3a0] ;  /* 0x0000e800ff057b82 */ /* 0x001e220000000800 */
[----:B------:R-:W-:Y:S01]  /*05a0*/  BSSY.RECONVERGENT B2, `(.L_x_8) ;  /* 0x000002f000027945 */ /* 0x000fe20003800200 */
[C---:B------:R-:W-:Y:S02]  /*05b0*/  IMAD.IADD R7, R6.reuse, 0x1, -R7 ;  /* 0x0000000106077824 */ /* 0x040fe400078e0a07 */
[----:B------:R-:W-:-:S04]  /*05c0*/  IMAD R6, R6, R9, R0 ;  /* 0x0000000906067224 */ /* 0x000fc800078e0200 */
[----:B-1----:R-:W1:Y:S08]  /*05d0*/  LDC.64 R12, c[0x0][0x3a8] ;  /* 0x0000ea00ff0c7b82 */ /* 0x002e700000000a00 */
[----:B------:R-:W2:Y:S08]  /*05e0*/  LDC.64 R14, c[0x0][0x380] ;  /* 0x0000e000ff0e7b82 */ /* 0x000eb00000000a00 */
[----:B------:R-:W3:Y:S02]  /*05f0*/  LDC.64 R16, c[0x0][0x388] ;  /* 0x0000e200ff107b82 */ /* 0x000ee40000000a00 */
.L_x_9:
[C---:B--2-4-:R-:W-:Y:S01]  /*0600*/  IMAD.WIDE R26, R6.reuse, 0x4, R14 ;  /* 0x00000004061a7825 */ /* 0x054fe200078e020e */
[----:B------:R-:W2:Y:S03]  /*0610*/  LDCU UR5, c[0x0][0x39c] ;  /* 0x00007380ff0577ac */ /* 0x000ea60008000800 */
[----:B---3--:R-:W-:Y:S01]  /*0620*/  IMAD.WIDE R24, R6, 0x4, R16 ;  /* 0x0000000406187825 */ /* 0x008fe200078e0210 */
[----:B------:R-:W3:Y:S04]  /*0630*/  LDG.E.CONSTANT R4, desc[UR6][R26.64] ;  /* 0x000000061a047981 */ /* 0x000ee8000c1e9900 */
[----:B------:R4:W3:Y:S01]  /*0640*/  LDG.E.CONSTANT R9, desc[UR6][R24.64] ;  /* 0x0000000618097981 */ /* 0x0008e2000c1e9900 */
[----:B0-----:R-:W-:-:S05]  /*0650*/  IMAD.WIDE.U32 R20, R5, 0x4, R26 ;  /* 0x0000000405147825 */ /* 0x001fca00078e001a */
[----:B------:R0:W5:Y:S01]  /*0660*/  LDG.E.CONSTANT R28, desc[UR6][R20.64] ;  /* 0x00000006141c7981 */ /* 0x000162000c1e9900 */
[----:B----4-:R-:W-:-:S05]  /*0670*/  IMAD.WIDE.U32 R24, R5, 0x4, R24 ;  /* 0x0000000405187825 */ /* 0x010fca00078e0018 */
[----:B------:R-:W5:Y:S01]  /*0680*/  LDG.E.CONSTANT R29, desc[UR6][R24.64] ;  /* 0x00000006181d7981 */ /* 0x000f62000c1e9900 */
[----:B0-----:R-:W-:-:S04]  /*0690*/  IMAD.WIDE.U32 R20, R5, 0x4, R20 ;  /* 0x0000000405147825 */ /* 0x001fc800078e0014 */
[----:B------:R-:W-:-:S04]  /*06a0*/  IMAD.WIDE.U32 R18, R5, 0x4, R24 ;  /* 0x0000000405127825 */ /* 0x000fc800078e0018 */
[C---:B------:R-:W-:Y:S01]  /*06b0*/  IMAD.WIDE.U32 R22, R5.reuse, 0x4, R20 ;  /* 0x0000000405167825 */ /* 0x040fe200078e0014 */
[----:B------:R-:W4:Y:S03]  /*06c0*/  LDG.E.CONSTANT R24, desc[UR6][R20.64] ;  /* 0x0000000614187981 */ /* 0x000f26000c1e9900 */
[----:B------:R-:W-:Y:S01]  /*06d0*/  IMAD.WIDE.U32 R26, R5, 0x4, R18 ;  /* 0x00000004051a7825 */ /* 0x000fe200078e0012 */
[----:B------:R1:W4:Y:S04]  /*06e0*/  LDG.E.CONSTANT R25, desc[UR6][R18.64] ;  /* 0x0000000612197981 */ /* 0x000328000c1e9900 */
[----:B------:R-:W4:Y:S04]  /*06f0*/  LDG.E.CONSTANT R22, desc[UR6][R22.64] ;  /* 0x0000000616167981 */ /* 0x000f28000c1e9900 */
[----:B------:R-:W4:Y:S01]  /*0700*/  LDG.E.CONSTANT R27, desc[UR6][R26.64] ;  /* 0x000000061a1b7981 */ /* 0x000f22000c1e9900 */
[----:B-1----:R-:W-:-:S04]  /*0710*/  IMAD.WIDE R18, R6, 0x4, R12 ;  /* 0x0000000406127825 */ /* 0x002fc800078e020c */
[----:B------:R-:W-:Y:S01]  /*0720*/  IMAD.WIDE.U32 R20, R5, 0x4, R18 ;  /* 0x0000000405147825 */ /* 0x000fe200078e0012 */
[----:B------:R-:W-:-:S04]  /*0730*/  IADD3 R7, PT, PT, R7, 0x4, RZ ;  /* 0x0000000407077810 */ /* 0x000fc80007ffe0ff */
[----:B------:R-:W-:Y:S02]  /*0740*/  ISETP.NE.AND P0, PT, R7, RZ, PT ;  /* 0x000000ff0700720c */ /* 0x000fe40003f05270 */
[----:B------:R-:W-:Y:S01]  /*0750*/  LEA R6, R5, R6, 0x2 ;  /* 0x0000000605067211 */ /* 0x000fe200078e10ff */
[----:B---3--:R-:W-:-:S04]  /*0760*/  FADD R9, R4, -R9 ;  /* 0x8000000904097221 */ /* 0x008fc80000000000 */
[----:B------:R-:W-:-:S04]  /*0770*/  FADD R9, R9, -R8 ;  /* 0x8000000809097221 */ /* 0x000fc80000000000 */
[----:B--2---:R-:W-:Y:S01]  /*0780*/  FFMA R9, R9, UR5, R8 ;  /* 0x0000000509097c23 */ /* 0x004fe20008000008 */
[----:B-----5:R-:W-:-:S04]  /*0790*/  FADD R28, R28, -R29 ;  /* 0x8000001d1c1c7221 */ /* 0x020fc80000000000 */
[----:B------:R-:W-:-:S04]  /*07a0*/  FADD R28, -R9, R28 ;  /* 0x0000001c091c7221 */ /* 0x000fc80000000100 */
[----:B------:R-:W-:Y:S01]  /*07b0*/  FFMA R29, R28, UR5, R9 ;  /* 0x000000051c1d7c23 */ /* 0x000fe20008000009 */
[----:B----4-:R-:W-:-:S04]  /*07c0*/  FADD R24, R24, -R25 ;  /* 0x8000001918187221 */ /* 0x010fc80000000000 */
[----:B------:R-:W-:Y:S01]  /*07d0*/  FADD R24, -R29, R24 ;  /* 0x000000181d187221 */ /* 0x000fe20000000100 */
[----:B------:R-:W-:-:S03]  /*07e0*/  FADD R4, R22, -R27 ;  /* 0x8000001b16047221 */ /* 0x000fc60000000000 */
[----:B------:R-:W-:Y:S01]  /*07f0*/  FFMA R27, R24, UR5, R29 ;  /* 0x00000005181b7c23 */ /* 0x000fe2000800001d */
[----:B------:R-:W-:-:S04]  /*0800*/  IMAD.WIDE.U32 R22, R5, 0x4, R20 ;  /* 0x0000000405167825 */ /* 0x000fc800078e0014 */
[----:B------:R-:W-:Y:S01]  /*0810*/  FADD R4, -R27, R4 ;  /* 0x000000041b047221 */ /* 0x000fe20000000100 */
[----:B------:R4:W-:Y:S01]  /*0820*/  STG.E desc[UR6][R18.64], R9 ;  /* 0x0000000912007986 */ /* 0x0009e2000c101906 */
[----:B------:R-:W-:-:S04]  /*0830*/  IMAD.WIDE.U32 R24, R5, 0x4, R22 ;  /* 0x0000000405187825 */ /* 0x000fc800078e0016 */
[----:B------:R-:W-:Y:S01]  /*0840*/  FFMA R8, R4, UR5, R27 ;  /* 0x0000000504087c23 */ /* 0x000fe2000800001b */
[----:B------:R4:W-:Y:S04]  /*0850*/  STG.E desc[UR6][R20.64], R29 ;  /* 0x0000001d14007986 */ /* 0x0009e8000c101906 */
[----:B------:R4:W-:Y:S04]  /*0860*/  STG.E desc[UR6][R22.64], R27 ;  /* 0x0000001b16007986 */ /* 0x0009e8000c101906 */
[----:B------:R4:W-:Y:S01]  /*0870*/  STG.E desc[UR6][R24.64], R8 ;  /* 0x0000000818007986 */ /* 0x0009e2000c101906 */
[----:B------:R-:W-:Y:S05]  /*0880*/  @P0 BRA `(.L_x_9) ;  /* 0xfffffffc005c0947 */ /* 0x000fea000383ffff */
[----:B------:R-:W-:Y:S05]  /*0890*/  BSYNC.RECONVERGENT B2 ;  /* 0x0000000000027941 */ /* 0x000fea0003800200 */
.L_x_8:
[----:B------:R-:W0:Y:S02]  /*08a0*/  LDCU UR5, c[0x0][0x3a4] ;  /* 0x00007480ff0577ac */ /* 0x000e240008000800 */
[----:B0-----:R-:W-:-:S07]  /*08b0*/  IMAD.U32 R17, RZ, RZ, UR5 ;  /* 0x00000005ff117e24 */ /* 0x001fce000f8e00ff */
.L_x_5:
[----:B--23--:R-:W-:Y:S05]  /*08c0*/  BSYNC.RECONVERGENT B1 ;  /* 0x0000000000017941 */ /* 0x00cfea0003800200 */
.L_x_4:
[----:B------:R-:W-:Y:S01]  /*08d0*/  BSSY.RECONVERGENT B1, `(.L_x_10) ;  /* 0x000001b000017945 */ /* 0x000fe20003800200 */
.L_x_13:
[----:B------:R-:W-:-:S04]  /*08e0*/  IADD3 R17, PT, PT, R17, -0x1, RZ ;  /* 0xffffffff11117810 */ /* 0x000fc80007ffe0ff */
[----:B0-----:R-:W-:-:S05]  /*08f0*/  IADD3 R5, PT, PT, R17, -UR9, RZ ;  /* 0x8000000911057c10 */ /* 0x001fca000fffe0ff */
[----:B------:R-:W-:-:S04]  /*0900*/  IMAD R5, R5, UR8, R0 ;  /* 0x0000000805057c24 */ /* 0x000fc8000f8e0200 */
[----:B-1--4-:R-:W-:-:S04]  /*0910*/  IMAD.WIDE R8, R5, 0x4, R10 ;  /* 0x0000000405087825 */ /* 0x012fc800078e020a */
[----:B------:R-:W-:Y:S01]  /*0920*/  IMAD R7, R17, UR8, R0 ;  /* 0x0000000811077c24 */ /* 0x000fe2000f8e0200 */
[----:B------:R-:W2:Y:S03]  /*0930*/  LDG.E R14, desc[UR6][R8.64] ;  /* 0x00000006080e7981 */ /* 0x000ea6000c1e1900 */
[----:B------:R-:W-:-:S05]  /*0940*/  IMAD.WIDE R6, R7, 0x4, R10 ;  /* 0x0000000407067825 */ /* 0x000fca00078e020a */
[----:B------:R-:W3:Y:S01]  /*0950*/  LDG.E R4, desc[UR6][R6.64] ;  /* 0x0000000606047981 */ /* 0x000ee2000c1e1900 */
[----:B------:R-:W-:Y:S01]  /*0960*/  BSSY.RECONVERGENT B2, `(.L_x_11) ;  /* 0x000000e000027945 */ /* 0x000fe20003800200 */
[----:B--2---:R-:W0:Y:S01]  /*0970*/  MUFU.RCP R5, R14 ;  /* 0x0000000e00057308 */ /* 0x004e220000001000 */
[----:B---3--:R-:W-:-:S04]  /*0980*/  FADD R4, R4, -R14 ;  /* 0x8000000e04047221 */ /* 0x008fc80000000000 */
[----:B------:R-:W-:-:S04]  /*0990*/  FMUL R4, R4, 100 ;  /* 0x42c8000004047820 */ /* 0x000fc80000400000 */
[----:B------:R-:W1:Y:S01]  /*09a0*/  FCHK P0, R4, R14 ;  /* 0x0000000e04007302 */ /* 0x000e620000000000 */
[----:B0-----:R-:W-:-:S04]  /*09b0*/  FFMA R12, -R14, R5, 1 ;  /* 0x3f8000000e0c7423 */ /* 0x001fc80000000105 */
[----:B------:R-:W-:-:S04]  /*09c0*/  FFMA R5, R5, R12, R5 ;  /* 0x0000000c05057223 */ /* 0x000fc80000000005 */
[----:B------:R-:W-:-:S04]  /*09d0*/  FFMA R12, R4, R5, RZ ;  /* 0x00000005040c7223 */ /* 0x000fc800000000ff */
[----:B------:R-:W-:-:S04]  /*09e0*/  FFMA R8, -R14, R12, R4 ;  /* 0x0000000c0e087223 */ /* 0x000fc80000000104 */
[----:B------:R-:W-:Y:S01]  /*09f0*/  FFMA R5, R5, R8, R12 ;  /* 0x0000000805057223 */ /* 0x000fe2000000000c */
[----:B-1----:R-:W-:Y:S06]  /*0a00*/  @!P0 BRA `(.L_x_12) ;  /* 0x00000000000c8947 */ /* 0x002fec0003800000 */
[----:B------:R-:W-:-:S07]  /*0a10*/  MOV R8, 0xa30 ;  /* 0x00000a3000087802 */ /* 0x000fce0000000f00 */
[----:B------:R-:W-:Y:S05]  /*0a20*/  CALL.REL.NOINC `($__internal_0_$__cuda_sm3x_div_rn_noftz_f32_slowpath) ;  /* 0x0000000400607944 */ /* 0x000fea0003c00000 */
[----:B------:R-:W-:-:S07]  /*0a30*/  MOV R5, R4 ;  /* 0x0000000400057202 */ /* 0x000fce0000000f00 */
.L_x_12:
[----:B------:R-:W-:Y:S05]  /*0a40*/  BSYNC.RECONVERGENT B2 ;  /* 0x0000000000027941 */ /* 0x000fea0003800200 */
.L_x_11:
[----:B------:R2:W-:Y:S01]  /*0a50*/  STG.E desc[UR6][R6.64], R5 ;  /* 0x0000000506007986 */ /* 0x0005e2000c101906 */
[----:B------:R-:W-:-:S13]  /*0a60*/  ISETP.GT.AND P0, PT, R17, R2, PT ;  /* 0x000000021100720c */ /* 0x000fda0003f04270 */
[----:B--2---:R-:W-:Y:S05]  /*0a70*/  @P0 BRA `(.L_x_13) ;  /* 0xfffffffc00980947 */ /* 0x004fea000383ffff */
[----:B------:R-:W-:Y:S05]  /*0a80*/  BSYNC.RECONVERGENT B1 ;  /* 0x0000000000017941 */ /* 0x000fea0003800200 */
.L_x_10:
[----:B------:R-:W-:-:S13]  /*0a90*/  ISETP.GE.AND P0, PT, R2, 0x1, PT ;  /* 0x000000010200780c */ /* 0x000fda0003f06270 */
[----:B------:R-:W-:Y:S05]  /*0aa0*/  @!P0 BRA `(.L_x_3) ;  /* 0x0000000400288947 */ /* 0x000fea0003800000 */
[C---:B------:R-:W-:Y:S01]  /*0ab0*/  ISETP.GE.U32.AND P0, PT, R2.reuse, 0x8, PT ;  /* 0x000000080200780c */ /* 0x040fe20003f06070 */
[----:B------:R-:W-:Y:S01]  /*0ac0*/  BSSY.RECONVERGENT B1, `(.L_x_14) ;  /* 0x000001e000017945 */ /* 0x000fe20003800200 */
[----:B------:R-:W-:Y:S01]  /*0ad0*/  LOP3.LUT R24, R2, 0x7, RZ, 0xc0, !PT ;  /* 0x0000000702187812 */ /* 0x000fe200078ec0ff */
[----:B------:R-:W-:-:S03]  /*0ae0*/  IMAD.MOV.U32 R5, RZ, RZ, RZ ;  /* 0x000000ffff057224 */ /* 0x000fc600078e00ff */
[----:B------:R-:W-:-:S07]  /*0af0*/  ISETP.NE.AND P1, PT, R24, RZ, PT ;  /* 0x000000ff1800720c */ /* 0x000fce0003f25270 */
[----:B------:R-:W-:Y:S06]  /*0b00*/  @!P0 BRA `(.L_x_15) ;  /* 0x0000000000648947 */ /* 0x000fec0003800000 */
[----:B------:R-:W0:Y:S01]  /*0b10*/  LDC R27, c[0x0][0x3a0] ;  /* 0x0000e800ff1b7b82 */ /* 0x000e220000000800 */
[----:B------:R-:W-:Y:S01]  /*0b20*/  HFMA2 R4, -RZ, RZ, 0, 0 ;  /* 0x00000000ff047431 */ /* 0x000fe200000001ff */
[----:B------:R-:W-:-:S06]  /*0b30*/  LOP3.LUT R5, R2, 0x7ffffff8, RZ, 0xc0, !PT ;  /* 0x7ffffff802057812 */ /* 0x000fcc00078ec0ff */
[----:B------:R-:W1:Y:S02]  /*0b40*/  LDC.64 R6, c[0x0][0x3a8] ;  /* 0x0000ea00ff067b82 */ /* 0x000e640000000a00 */
.L_x_16:
[C---:B0-2---:R-:W-:Y:S01]  /*0b50*/  IMAD R17, R4.reuse, R27, R0 ;  /* 0x0000001b04117224 */ /* 0x045fe200078e0200 */
[----:B------:R-:W-:Y:S02]  /*0b60*/  MOV R25, 0x7fc00000 ;  /* 0x7fc0000000197802 */ /* 0x000fe40000000f00 */
[----:B------:R-:W-:Y:S01]  /*0b70*/  IADD3 R4, PT, PT, R4, 0x8, RZ ;  /* 0x0000000804047810 */ /* 0x000fe20007ffe0ff */
[----:B-1----:R-:W-:-:S03]  /*0b80*/  IMAD.WIDE R16, R17, 0x4, R6 ;  /* 0x0000000411107825 */ /* 0x002fc600078e0206 */
[----:B------:R-:W-:Y:S02]  /*0b90*/  ISETP.NE.AND P0, PT, R4, R5, PT ;  /* 0x000000050400720c */ /* 0x000fe40003f05270 */
[----:B------:R2:W-:Y:S01]  /*0ba0*/  STG.E desc[UR6][R16.64], R25 ;  /* 0x0000001910007986 */ /* 0x0005e2000c101906 */
[----:B------:R-:W-:-:S05]  /*0bb0*/  IMAD.WIDE.U32 R18, R27, 0x4, R16 ;  /* 0x000000041b127825 */ /* 0x000fca00078e0010 */
        /* <DEDUP_REMOVED lines=13> */
[----:B------:R-:W-:Y:S05]  /*0c90*/  @P0 BRA `(.L_x_16) ;  /* 0xfffffffc00ac0947 */ /* 0x000fea000383ffff */
.L_x_15:
[----:B------:R-:W-:Y:S05]  /*0ca0*/  BSYNC.RECONVERGENT B1 ;  /* 0x0000000000017941 */ /* 0x000fea0003800200 */
.L_x_14:
[----:B------:R-:W-:Y:S05]  /*0cb0*/  @!P1 BRA `(.L_x_3) ;  /* 0x0000000000a49947 */ /* 0x000fea0003800000 */
[----:B------:R-:W-:Y:S01]  /*0cc0*/  ISETP.GE.U32.AND P0, PT, R24, 0x4, PT ;  /* 0x000000041800780c */ /* 0x000fe20003f06070 */
[----:B------:R-:W-:Y:S01]  /*0cd0*/  BSSY.RECONVERGENT B1, `(.L_x_17) ;  /* 0x0000011000017945 */ /* 0x000fe20003800200 */
[----:B------:R-:W-:-:S04]  /*0ce0*/  LOP3.LUT R4, R2, 0x3, RZ, 0xc0, !PT ;  /* 0x0000000302047812 */ /* 0x000fc800078ec0ff */
[----:B------:R-:W-:-:S07]  /*0cf0*/  ISETP.NE.AND P1, PT, R4, RZ, PT ;  /* 0x000000ff0400720c */ /* 0x000fce0003f25270 */
[----:B------:R-:W-:Y:S06]  /*0d00*/  @!P0 BRA `(.L_x_18) ;  /* 0x0000000000348947 */ /* 0x000fec0003800000 */
[----:B--2---:R-:W0:Y:S01]  /*0d10*/  LDC R13, c[0x0][0x3a0] ;  /* 0x0000e800ff0d7b82 */ /* 0x004e220000000800 */
[----:B------:R-:W-:-:S07]  /*0d20*/  IMAD.MOV.U32 R15, RZ, RZ, 0x7fc00000 ;  /* 0x7fc00000ff0f7424 */ /* 0x000fce00078e00ff */
[----:B------:R-:W1:Y:S01]  /*0d30*/  LDC.64 R6, c[0x0][0x3a8] ;  /* 0x0000ea00ff067b82 */ /* 0x000e620000000a00 */
[C---:B0-----:R-:W-:Y:S01]  /*0d40*/  IMAD R9, R5.reuse, R13, R0 ;  /* 0x0000000d05097224 */ /* 0x041fe200078e0200 */
[----:B------:R-:W-:-:S03]  /*0d50*/  IADD3 R5, PT, PT, R5, 0x4, RZ ;  /* 0x0000000405057810 */ /* 0x000fc60007ffe0ff */
[----:B-1----:R-:W-:-:S05]  /*0d60*/  IMAD.WIDE R6, R9, 0x4, R6 ;  /* 0x0000000409067825 */ /* 0x002fca00078e0206 */
[----:B------:R0:W-:Y:S01]  /*0d70*/  STG.E desc[UR6][R6.64], R15 ;  /* 0x0000000f06007986 */ /* 0x0001e2000c101906 */
[----:B------:R-:W-:-:S05]  /*0d80*/  IMAD.WIDE.U32 R8, R13, 0x4, R6 ;  /* 0x000000040d087825 */ /* 0x000fca00078e0006 */
[----:B------:R0:W-:Y:S01]  /*0d90*/  STG.E desc[UR6][R8.64], R15 ;  /* 0x0000000f08007986 */ /* 0x0001e2000c101906 */
[----:B------:R-:W-:-:S05]  /*0da0*/  IMAD.WIDE.U32 R10, R13, 0x4, R8 ;  /* 0x000000040d0a7825 */ /* 0x000fca00078e0008 */
[----:B------:R0:W-:Y:S01]  /*0db0*/  STG.E desc[UR6][R10.64], R15 ;  /* 0x0000000f0a007986 */ /* 0x0001e2000c101906 */
[----:B------:R-:W-:-:S05]  /*0dc0*/  IMAD.WIDE.U32 R12, R13, 0x4, R10 ;  /* 0x000000040d0c7825 */ /* 0x000fca00078e000a */
[----:B------:R0:W-:Y:S02]  /*0dd0*/  STG.E desc[UR6][R12.64], R15 ;  /* 0x0000000f0c007986 */ /* 0x0001e4000c101906 */
.L_x_18:
[----:B------:R-:W-:Y:S05]  /*0de0*/  BSYNC.RECONVERGENT B1 ;  /* 0x0000000000017941 */ /* 0x000fea0003800200 */
.L_x_17:
[----:B------:R-:W-:Y:S05]  /*0df0*/  @!P1 BRA `(.L_x_3) ;  /* 0x0000000000549947 */ /* 0x000fea0003800000 */
[----:B------:R-:W-:Y:S01]  /*0e00*/  LOP3.LUT R2, R2, 0x1, RZ, 0xc0, !PT ;  /* 0x0000000102027812 */ /* 0x000fe200078ec0ff */
[----:B------:R-:W-:Y:S01]  /*0e10*/  BSSY.RECONVERGENT B1, `(.L_x_19) ;  /* 0x000000f000017945 */ /* 0x000fe20003800200 */
[----:B------:R-:W-:Y:S02]  /*0e20*/  ISETP.NE.AND P0, PT, R4, 0x1, PT ;  /* 0x000000010400780c */ /* 0x000fe40003f05270 */
[----:B------:R-:W-:-:S13]  /*0e30*/  ISETP.NE.U32.AND P1, PT, R2, 0x1, PT ;  /* 0x000000010200780c */ /* 0x000fda0003f25070 */
[----:B------:R-:W1:Y:S08]  /*0e40*/  @!P1 LDC R2, c[0x0][0x3a0] ;  /* 0x0000e800ff029b82 */ /* 0x000e700000000800 */
[----:B0-2---:R-:W0:Y:S01]  /*0e50*/  @!P1 LDC.64 R10, c[0x0][0x3a8] ;  /* 0x0000ea00ff0a9b82 */ /* 0x005e220000000a00 */
[----:B------:R-:W-:Y:S05]  /*0e60*/  @!P0 BRA `(.L_x_20) ;  /* 0x0000000000248947 */ /* 0x000fea0003800000 */
[----:B------:R-:W2:Y:S08]  /*0e70*/  LDC R9, c[0x0][0x3a0] ;  /* 0x0000e800ff097b82 */ /* 0x000eb00000000800 */
[----:B------:R-:W3:Y:S01]  /*0e80*/  LDC.64 R6, c[0x0][0x3a8] ;  /* 0x0000ea00ff067b82 */ /* 0x000ee20000000a00 */
[C---:B--2---:R-:W-:Y:S01]  /*0e90*/  IMAD R13, R5.reuse, R9, R0 ;  /* 0x00000009050d7224 */ /* 0x044fe200078e0200 */
[----:B------:R-:W-:-:S03]  /*0ea0*/  IADD3 R5, PT, PT, R5, 0x2, RZ ;  /* 0x0000000205057810 */ /* 0x000fc60007ffe0ff */
[----:B---3--:R-:W-:Y:S01]  /*0eb0*/  IMAD.WIDE R6, R13, 0x4, R6 ;  /* 0x000000040d067825 */ /* 0x008fe200078e0206 */
[----:B------:R-:W-:-:S03]  /*0ec0*/  MOV R13, 0x7fc00000 ;  /* 0x7fc00000000d7802 */ /* 0x000fc60000000f00 */
[----:B------:R-:W-:Y:S02]  /*0ed0*/  IMAD.WIDE.U32 R8, R9, 0x4, R6 ;  /* 0x0000000409087825 */ /* 0x000fe400078e0006 */
[----:B------:R2:W-:Y:S04]  /*0ee0*/  STG.E desc[UR6][R6.64], R13 ;  /* 0x0000000d06007986 */ /* 0x0005e8000c101906 */
[----:B------:R2:W-:Y:S02]  /*0ef0*/  STG.E desc[UR6][R8.64], R13 ;  /* 0x0000000d08007986 */ /* 0x0005e4000c101906 */
.L_x_20:
[----:B------:R-:W-:Y:S05]  /*0f00*/  BSYNC.RECONVERGENT B1 ;  /* 0x0000000000017941 */ /* 0x000fea0003800200 */
.L_x_19:
[----:B-1----:R-:W-:Y:S02]  /*0f10*/  @!P1 IMAD R5, R5, R2, R0 ;  /* 0x0000000205059224 */ /* 0x002fe400078e0200 */
[----:B--2---:R-:W-:Y:S02]  /*0f20*/  @!P1 IMAD.MOV.U32 R7, RZ, RZ, 0x7fc00000 ;  /* 0x7fc00000ff079424 */ /* 0x004fe400078e00ff */
[----:B0-----:R-:W-:-:S05]  /*0f30*/  @!P1 IMAD.WIDE R4, R5, 0x4, R10 ;  /* 0x0000000405049825 */ /* 0x001fca00078e020a */
[----:B------:R1:W-:Y:S02]  /*0f40*/  @!P1 STG.E desc[UR6][R4.64], R7 ;  /* 0x0000000704009986 */ /* 0x0003e4000c101906 */
.L_x_3:
[----:B--23--:R-:W-:Y:S05]  /*0f50*/  BSYNC.RECONVERGENT B0 ;  /* 0x0000000000007941 */ /* 0x00cfea0003800200 */
.L_x_2:
[----:B------:R-:W2:Y:S01]  /*0f60*/  LDCU UR5, c[0x0][0x3a0] ;  /* 0x00007400ff0577ac */ /* 0x000ea20008000800 */
[----:B------:R-:W-:-:S04]  /*0f70*/  IADD3 R0, PT, PT, R3, R0, RZ ;  /* 0x0000000003007210 */ /* 0x000fc80007ffe0ff */
[----:B--2---:R-:W-:-:S13]  /*0f80*/  ISETP.GE.AND P0, PT, R0, UR5, PT ;  /* 0x0000000500007c0c */ /* 0x004fda000bf06270 */
[----:B------:R-:W-:Y:S05]  /*0f90*/  @!P0 BRA `(.L_x_21) ;  /* 0xfffffff000608947 */ /* 0x000fea000383ffff */
[----:B------:R-:W-:Y:S05]  /*0fa0*/  EXIT ;  /* 0x000000000000794d */ /* 0x000fea0003800000 */
        .weak           $__internal_0_$__cuda_sm3x_div_rn_noftz_f32_slowpath
        .type           $__internal_0_$__cuda_sm3x_div_rn_noftz_f32_slowpath,@function
        .size           $__internal_0_$__cuda_sm3x_div_rn_noftz_f32_slowpath,(.L_x_177 - $__internal_0_$__cuda_sm3x_div_rn_noftz_f32_slowpath)
$__internal_0_$__cuda_sm3x_div_rn_noftz_f32_slowpath:
[----:B------:R-:W-:Y:S01]  /*0fb0*/  SHF.R.U32.HI R12, RZ, 0x17, R14 ;  /* 0x00000017ff0c7819 */ /* 0x000fe2000001160e */
[----:B------:R-:W-:Y:S01]  /*0fc0*/  BSSY.RECONVERGENT B3, `(.L_x_22) ;  /* 0x0000064000037945 */ /* 0x000fe20003800200 */
[--C-:B------:R-:W-:Y:S01]  /*0fd0*/  SHF.R.U32.HI R5, RZ, 0x17, R4.reuse ;  /* 0x00000017ff057819 */ /* 0x100fe20000011604 */
[----:B------:R-:W-:Y:S01]  /*0fe0*/  IMAD.MOV.U32 R13, RZ, RZ, R4 ;  /* 0x000000ffff0d7224 */ /* 0x000fe200078e0004 */
[----:B------:R-:W-:Y:S02]  /*0ff0*/  LOP3.LUT R12, R12, 0xff, RZ, 0xc0, !PT ;  /* 0x000000ff0c0c7812 */ /* 0x000fe400078ec0ff */
[----:B------:R-:W-:Y:S02]  /*1000*/  LOP3.LUT R16, R5, 0xff, RZ, 0xc0, !PT ;  /* 0x000000ff05107812 */ /* 0x000fe400078ec0ff */
[----:B------:R-:W-:Y:S02]  /*1010*/  IADD3 R18, PT, PT, R12, -0x1, RZ ;  /* 0xffffffff0c127810 */ /* 0x000fe40007ffe0ff */
[----:B------:R-:W-:-:S02]  /*1020*/  IADD3 R15, PT, PT, R16, -0x1, RZ ;  /* 0xffffffff100f7810 */ /* 0x000fc40007ffe0ff */
[----:B------:R-:W-:-:S04]  /*1030*/  ISETP.GT.U32.AND P0, PT, R18, 0xfd, PT ;  /* 0x000000fd1200780c */ /* 0x000fc80003f04070 */
[----:B------:R-:W-:-:S13]  /*1040*/  ISETP.GT.U32.OR P0, PT, R15, 0xfd, P0 ;  /* 0x000000fd0f00780c */ /* 0x000fda0000704470 */
[----:B------:R-:W-:Y:S01]  /*1050*/  @!P0 MOV R9, RZ ;  /* 0x000000ff00098202 */ /* 0x000fe20000000f00 */
[----:B------:R-:W-:Y:S06]  /*1060*/  @!P0 BRA `(.L_x_23) ;  /* 0x0000000000608947 */ /* 0x000fec0003800000 */
[----:B------:R-:W-:Y:S02]  /*1070*/  FSETP.GTU.FTZ.AND P0, PT, |R4|, +INF , PT ;  /* 0x7f8000000400780b */ /* 0x000fe40003f1c200 */
[----:B------:R-:W-:Y:S02]  /*1080*/  FSETP.GTU.FTZ.AND P1, PT, |R14|, +INF , PT ;  /* 0x7f8000000e00780b */ /* 0x000fe40003f3c200 */
[----:B------:R-:W-:Y:S02]  /*1090*/  MOV R5, R14 ;  /* 0x0000000e00057202 */ /* 0x000fe40000000f00 */
[----:B------:R-:W-:-:S13]  /*10a0*/  PLOP3.LUT P0, PT, P0, P1, PT, 0xf8, 0x8f ;  /* 0x00000000008f781c */ /* 0x000fda0000703f70 */
[----:B------:R-:W-:Y:S05]  /*10b0*/  @P0 BRA `(.L_x_24) ;  /* 0x00000004004c0947 */ /* 0x000fea0003800000 */
[----:B------:R-:W-:-:S13]  /*10c0*/  LOP3.LUT P0, RZ, R14, 0x7fffffff, R13, 0xc8, !PT ;  /* 0x7fffffff0eff7812 */ /* 0x000fda000780c80d */
[----:B------:R-:W-:Y:S05]  /*10d0*/  @!P0 BRA `(.L_x_25) ;  /* 0x00000004003c8947 */ /* 0x000fea0003800000 */
[C---:B------:R-:W-:Y:S02]  /*10e0*/  FSETP.NEU.FTZ.AND P2, PT, |R4|.reuse, +INF , PT ;  /* 0x7f8000000400780b */ /* 0x040fe40003f5d200 */
[----:B------:R-:W-:Y:S02]  /*10f0*/  FSETP.NEU.FTZ.AND P1, PT, |R5|, +INF , PT ;  /* 0x7f8000000500780b */ /* 0x000fe40003f3d200 */
[----:B------:R-:W-:-:S11]  /*1100*/  FSETP.NEU.FTZ.AND P0, PT, |R4|, +INF , PT ;  /* 0x7f8000000400780b */ /* 0x000fd60003f1d200 */
[----:B------:R-:W-:Y:S05]  /*1110*/  @!P1 BRA !P2, `(.L_x_25) ;  /* 0x00000004002c9947 */ /* 0x000fea0005000000 */
[----:B------:R-:W-:-:S04]  /*1120*/  LOP3.LUT P2, RZ, R13, 0x7fffffff, RZ, 0xc0, !PT ;  /* 0x7fffffff0dff7812 */ /* 0x000fc8000784c0ff */
[----:B------:R-:W-:-:S13]  /*1130*/  PLOP3.LUT P1, PT, P1, P2, PT, 0x2f, 0xf2 ;  /* 0x0000000000f2781c */ /* 0x000fda0000f24577 */
[----:B------:R-:W-:Y:S05]  /*1140*/  @P1 BRA `(.L_x_26) ;  /* 0x0000000400181947 */ /* 0x000fea0003800000 */
[----:B------:R-:W-:-:S04]  /*1150*/  LOP3.LUT P1, RZ, R14, 0x7fffffff, RZ, 0xc0, !PT ;  /* 0x7fffffff0eff7812 */ /* 0x000fc8000782c0ff */
[----:B------:R-:W-:-:S13]  /*1160*/  PLOP3.LUT P0, PT, P0, P1, PT, 0x2f, 0xf2 ;  /* 0x0000000000f2781c */ /* 0x000fda0000702577 */
[----:B------:R-:W-:Y:S05]  /*1170*/  @P0 BRA `(.L_x_27) ;  /* 0x0000000400000947 */ /* 0x000fea0003800000 */
[----:B------:R-:W-:Y:S02]  /*1180*/  ISETP.GE.AND P0, PT, R15, RZ, PT ;  /* 0x000000ff0f00720c */ /* 0x000fe40003f06270 */
[----:B------:R-:W-:-:S11]  /*1190*/  ISETP.GE.AND P1, PT, R18, RZ, PT ;  /* 0x000000ff1200720c */ /* 0x000fd60003f26270 */
[----:B------:R-:W-:Y:S01]  /*11a0*/  @P0 MOV R9, RZ ;  /* 0x000000ff00090202 */ /* 0x000fe20000000f00 */
[----:B------:R-:W-:Y:S02]  /*11b0*/  @!P0 IMAD.MOV.U32 R9, RZ, RZ, -0x40 ;  /* 0xffffffc0ff098424 */ /* 0x000fe400078e00ff */
[----:B------:R-:W-:Y:S01]  /*11c0*/  @!P0 FFMA R13, R4, 1.84467440737095516160e+19, RZ ;  /* 0x5f800000040d8823 */ /* 0x000fe200000000ff */
[----:B------:R-:W-:Y:S02]  /*11d0*/  @!P1 FFMA R14, R5, 1.84467440737095516160e+19, RZ ;  /* 0x5f800000050e9823 */ /* 0x000fe400000000ff */
[----:B------:R-:W-:-:S07]  /*11e0*/  @!P1 IADD3 R9, PT, PT, R9, 0x40, RZ ;  /* 0x0000004009099810 */ /* 0x000fce0007ffe0ff */
.L_x_23:
[----:B------:R-:W-:Y:S01]  /*11f0*/  LEA R5, R12, 0xc0800000, 0x17 ;  /* 0xc08000000c057811 */ /* 0x000fe200078eb8ff */
[----:B------:R-:W-:Y:S03]  /*1200*/  BSSY.RECONVERGENT B4, `(.L_x_28) ;  /* 0x0000036000047945 */ /* 0x000fe60003800200 */
[----:B------:R-:W-:Y:S02]  /*1210*/  IADD3 R14, PT, PT, -R5, R14, RZ ;  /* 0x0000000e050e7210 */ /* 0x000fe40007ffe1ff */
[----:B------:R-:W-:Y:S02]  /*1220*/  IADD3 R5, PT, PT, R16, -0x7f, RZ ;  /* 0xffffff8110057810 */ /* 0x000fe40007ffe0ff */
[----:B------:R-:W0:Y:S01]  /*1230*/  MUFU.RCP R15, R14 ;  /* 0x0000000e000f7308 */ /* 0x000e220000001000 */
[----:B------:R-:W-:Y:S01]  /*1240*/  FADD.FTZ R19, -R14, -RZ ;  /* 0x800000ff0e137221 */ /* 0x000fe20000010100 */
[C---:B------:R-:W-:Y:S01]  /*1250*/  IADD3 R12, PT, PT, R5.reuse, 0x7f, -R12 ;  /* 0x0000007f050c7810 */ /* 0x040fe20007ffe80c */
[----:B------:R-:W-:-:S04]  /*1260*/  IMAD R4, R5, -0x800000, R13 ;  /* 0xff80000005047824 */ /* 0x000fc800078e020d */
[----:B------:R-:W-:Y:S02]  /*1270*/  IMAD.IADD R12, R12, 0x1, R9 ;  /* 0x000000010c0c7824 */ /* 0x000fe400078e0209 */
[----:B0-----:R-:W-:-:S04]  /*1280*/  FFMA R16, R15, R19, 1 ;  /* 0x3f8000000f107423 */ /* 0x001fc80000000013 */
[----:B------:R-:W-:-:S04]  /*1290*/  FFMA R18, R15, R16, R15 ;  /* 0x000000100f127223 */ /* 0x000fc8000000000f */
[----:B------:R-:W-:-:S04]  /*12a0*/  FFMA R13, R4, R18, RZ ;  /* 0x00000012040d7223 */ /* 0x000fc800000000ff */
[----:B------:R-:W-:-:S04]  /*12b0*/  FFMA R16, R19, R13, R4 ;  /* 0x0000000d13107223 */ /* 0x000fc80000000004 */
[----:B------:R-:W-:-:S04]  /*12c0*/  FFMA R13, R18, R16, R13 ;  /* 0x00000010120d7223 */ /* 0x000fc8000000000d */
[----:B------:R-:W-:-:S04]  /*12d0*/  FFMA R16, R19, R13, R4 ;  /* 0x0000000d13107223 */ /* 0x000fc80000000004 */
[----:B------:R-:W-:-:S05]  /*12e0*/  FFMA R4, R18, R16, R13 ;  /* 0x0000001012047223 */ /* 0x000fca000000000d */
[----:B------:R-:W-:-:S04]  /*12f0*/  SHF.R.U32.HI R5, RZ, 0x17, R4 ;  /* 0x00000017ff057819 */ /* 0x000fc80000011604 */
[----:B------:R-:W-:-:S04]  /*1300*/  LOP3.LUT R5, R5, 0xff, RZ, 0xc0, !PT ;  /* 0x000000ff05057812 */ /* 0x000fc800078ec0ff */
[----:B------:R-:W-:-:S04]  /*1310*/  IADD3 R15, PT, PT, R5, R12, RZ ;  /* 0x0000000c050f7210 */ /* 0x000fc80007ffe0ff */
[----:B------:R-:W-:-:S04]  /*1320*/  IADD3 R5, PT, PT, R15, -0x1, RZ ;  /* 0xffffffff0f057810 */ /* 0x000fc80007ffe0ff */
[----:B------:R-:W-:-:S13]  /*1330*/  ISETP.GE.U32.AND P0, PT, R5, 0xfe, PT ;  /* 0x000000fe0500780c */ /* 0x000fda0003f06070 */
[----:B------:R-:W-:Y:S05]  /*1340*/  @!P0 BRA `(.L_x_29) ;  /* 0x0000000000808947 */ /* 0x000fea0003800000 */
[----:B------:R-:W-:-:S13]  /*1350*/  ISETP.GT.AND P0, PT, R15, 0xfe, PT ;  /* 0x000000fe0f00780c */ /* 0x000fda0003f04270 */
[----:B------:R-:W-:Y:S05]  /*1360*/  @P0 BRA `(.L_x_30) ;  /* 0x00000000006c0947 */ /* 0x000fea0003800000 */
[----:B------:R-:W-:-:S13]  /*1370*/  ISETP.GE.AND P0, PT, R15, 0x1, PT ;  /* 0x000000010f00780c */ /* 0x000fda0003f06270 */
[----:B------:R-:W-:Y:S05]  /*1380*/  @P0 BRA `(.L_x_31) ;  /* 0x0000000000740947 */ /* 0x000fea0003800000 */
[----:B------:R-:W-:Y:S02]  /*1390*/  ISETP.GE.AND P0, PT, R15, -0x18, PT ;  /* 0xffffffe80f00780c */ /* 0x000fe40003f06270 */
[----:B------:R-:W-:-:S11]  /*13a0*/  LOP3.LUT R4, R4, 0x80000000, RZ, 0xc0, !PT ;  /* 0x8000000004047812 */ /* 0x000fd600078ec0ff */
[----:B------:R-:W-:Y:S05]  /*13b0*/  @!P0 BRA `(.L_x_31) ;  /* 0x0000000000688947 */ /* 0x000fea0003800000 */
[CCC-:B------:R-:W-:Y:S01]  /*13c0*/  FFMA.RZ R5, R18.reuse, R16.reuse, R13.reuse ;  /* 0x0000001012057223 */ /* 0x1c0fe2000000c00d */
[C---:B------:R-:W-:Y:S01]  /*13d0*/  IADD3 R14, PT, PT, R15.reuse, 0x20, RZ ;  /* 0x000000200f0e7810 */ /* 0x040fe20007ffe0ff */
[CCC-:B------:R-:W-:Y:S01]  /*13e0*/  FFMA.RM R12, R18.reuse, R16.reuse, R13.reuse ;  /* 0x00000010120c7223 */ /* 0x1c0fe2000000400d */
[----:B------:R-:W-:Y:S02]  /*13f0*/  ISETP.NE.AND P2, PT, R15, RZ, PT ;  /* 0x000000ff0f00720c */ /* 0x000fe40003f45270 */
[----:B------:R-:W-:Y:S01]  /*1400*/  LOP3.LUT R9, R5, 0x7fffff, RZ, 0xc0, !PT ;  /* 0x007fffff05097812 */ /* 0x000fe200078ec0ff */
[----:B------:R-:W-:Y:S01]  /*1410*/  FFMA.RP R5, R18, R16, R13 ;  /* 0x0000001012057223 */ /* 0x000fe2000000800d */
[----:B------:R-:W-:Y:S01]  /*1420*/  IMAD.MOV R13, RZ, RZ, -R15 ;  /* 0x000000ffff0d7224 */ /* 0x000fe200078e0a0f */
[----:B------:R-:W-:Y:S02]  /*1430*/  ISETP.NE.AND P1, PT, R15, RZ, PT ;  /* 0x000000ff0f00720c */ /* 0x000fe40003f25270 */
[----:B------:R-:W-:-:S02]  /*1440*/  LOP3.LUT R9, R9, 0x800000, RZ, 0xfc, !PT ;  /* 0x0080000009097812 */ /* 0x000fc400078efcff */
[----:B------:R-:W-:Y:S02]  /*1450*/  FSETP.NEU.FTZ.AND P0, PT, R5, R12, PT ;  /* 0x0000000c0500720b */ /* 0x000fe40003f1d000 */
[----:B------:R-:W-:Y:S02]  /*1460*/  SHF.L.U32 R14, R9, R14, RZ ;  /* 0x0000000e090e7219 */ /* 0x000fe400000006ff */
[----:B------:R-:W-:Y:S02]  /*1470*/  SEL R12, R13, RZ, P2 ;  /* 0x000000ff0d0c7207 */ /* 0x000fe40001000000 */
[----:B------:R-:W-:Y:S02]  /*1480*/  ISETP.NE.AND P1, PT, R14, RZ, P1 ;  /* 0x000000ff0e00720c */ /* 0x000fe40000f25270 */
[----:B------:R-:W-:Y:S02]  /*1490*/  SHF.R.U32.HI R12, RZ, R12, R9 ;  /* 0x0000000cff0c7219 */ /* 0x000fe40000011609 */
[----:B------:R-:W-:-:S02]  /*14a0*/  PLOP3.LUT P0, PT, P0, P1, PT, 0xf8, 0x8f ;  /* 0x00000000008f781c */ /* 0x000fc40000703f70 */
[----:B------:R-:W-:Y:S02]  /*14b0*/  SHF.R.U32.HI R14, RZ, 0x1, R12 ;  /* 0x00000001ff0e7819 */ /* 0x000fe4000001160c */
[----:B------:R-:W-:-:S04]  /*14c0*/  SEL R5, RZ, 0x1, !P0 ;  /* 0x00000001ff057807 */ /* 0x000fc80004000000 */
[----:B------:R-:W-:-:S04]  /*14d0*/  LOP3.LUT R5, R5, 0x1, R14, 0xf8, !PT ;  /* 0x0000000105057812 */ /* 0x000fc800078ef80e */
[----:B------:R-:W-:-:S04]  /*14e0*/  LOP3.LUT R5, R5, R12, RZ, 0xc0, !PT ;  /* 0x0000000c05057212 */ /* 0x000fc800078ec0ff */
[----:B------:R-:W-:-:S04]  /*14f0*/  IADD3 R5, PT, PT, R14, R5, RZ ;  /* 0x000000050e057210 */ /* 0x000fc80007ffe0ff */
[----:B------:R-:W-:Y:S01]  /*1500*/  LOP3.LUT R4, R5, R4, RZ, 0xfc, !PT ;  /* 0x0000000405047212 */ /* 0x000fe200078efcff */
[----:B------:R-:W-:Y:S06]  /*1510*/  BRA `(.L_x_31) ;  /* 0x0000000000107947 */ /* 0x000fec0003800000 */
.L_x_30:
[----:B------:R-:W-:-:S04]  /*1520*/  LOP3.LUT R4, R4, 0x80000000, RZ, 0xc0, !PT ;  /* 0x8000000004047812 */ /* 0x000fc800078ec0ff */
[----:B------:R-:W-:Y:S01]  /*1530*/  LOP3.LUT R4, R4, 0x7f800000, RZ, 0xfc, !PT ;  /* 0x7f80000004047812 */ /* 0x000fe200078efcff */
[----:B------:R-:W-:Y:S06]  /*1540*/  BRA `(.L_x_31) ;  /* 0x0000000000047947 */ /* 0x000fec0003800000 */
.L_x_29:
[----:B------:R-:W-:-:S07]  /*1550*/  LEA R4, R12, R4, 0x17 ;  /* 0x000000040c047211 */ /* 0x000fce00078eb8ff */
.L_x_31:
[----:B------:R-:W-:Y:S05]  /*1560*/  BSYNC.RECONVERGENT B4 ;  /* 0x0000000000047941 */ /* 0x000fea0003800200 */
.L_x_28:
[----:B------:R-:W-:Y:S05]  /*1570*/  BRA `(.L_x_32) ;  /* 0x0000000000207947 */ /* 0x000fea0003800000 */
.L_x_27:
[----:B------:R-:W-:-:S04]  /*1580*/  LOP3.LUT R4, R14, 0x80000000, R13, 0x48, !PT ;  /* 0x800000000e047812 */ /* 0x000fc800078e480d */
[----:B------:R-:W-:Y:S01]  /*1590*/  LOP3.LUT R4, R4, 0x7f800000, RZ, 0xfc, !PT ;  /* 0x7f80000004047812 */ /* 0x000fe200078efcff */
[----:B------:R-:W-:Y:S06]  /*15a0*/  BRA `(.L_x_32) ;  /* 0x0000000000147947 */ /* 0x000fec0003800000 */
.L_x_26:
[----:B------:R-:W-:Y:S01]  /*15b0*/  LOP3.LUT R4, R14, 0x80000000, R13, 0x48, !PT ;  /* 0x800000000e047812 */ /* 0x000fe200078e480d */
[----:B------:R-:W-:Y:S06]  /*15c0*/  BRA `(.L_x_32) ;  /* 0x00000000000c7947 */ /* 0x000fec0003800000 */
.L_x_25:
[----:B------:R-:W0:Y:S01]  /*15d0*/  MUFU.RSQ R4, -QNAN ;  /* 0xffc0000000047908 */ /* 0x000e220000001400 */
[----:B------:R-:W-:Y:S05]  /*15e0*/  BRA `(.L_x_32) ;  /* 0x0000000000047947 */ /* 0x000fea0003800000 */
.L_x_24:
[----:B------:R-:W-:-:S07]  /*15f0*/  FADD.FTZ R4, R4, R5 ;  /* 0x0000000504047221 */ /* 0x000fce0000010000 */
.L_x_32:
[----:B------:R-:W-:Y:S05]  /*1600*/  BSYNC.RECONVERGENT B3 ;  /* 0x0000000000037941 */ /* 0x000fea0003800200 */
.L_x_22:
[----:B------:R-:W-:-:S04]  /*1610*/  HFMA2 R9, -RZ, RZ, 0, 0 ;  /* 0x00000000ff097431 */ /* 0x000fc800000001ff */
[----:B0-----:R-:W-:Y:S05]  /*1620*/  RET.REL.NODEC R8 `(cvi_many_series_one_param_f32) ;  /* 0xffffffe808747950 */ /* 0x001fea0003c3ffff */
.L_x_33:
        /* <DEDUP_REMOVED lines=13> */
.L_x_177:


//--------------------- .text.cvi_batch_from_range_f32 --------------------------
	.section	.text.cvi_batch_from_range_f32,"ax",@progbits
	.align	128
        .global         cvi_batch_from_range_f32
        .type           cvi_batch_from_range_f32,@function
        .size           cvi_batch_from_range_f32,(.L_x_178 - cvi_batch_from_range_f32)
        .other          cvi_batch_from_range_f32,@"STO_CUDA_ENTRY STV_DEFAULT"
cvi_batch_from_range_f32:
.text.cvi_batch_from_range_f32:
[----:B------:R-:W-:Y:S01]  /*0000*/  LDC R1, c[0x0][0x37c] ;  /* 0x0000df00ff017b82 */ /* 0x000fe20000000800 */
[----:B------:R-:W0:Y:S01]  /*0010*/  LDCU UR5, c[0x0][0x3a8] ;  /* 0x00007500ff0577ac */ /* 0x000e220008000800 */
[----:B------:R-:W0:Y:S02]  /*0020*/  LDCU.64 UR8, c[0x0][0x3a0] ;  /* 0x00007400ff0877ac */ /* 0x000e240008000a00 */
[----:B0-----:R-:W-:-:S04]  /*0030*/  UISETP.LT.AND UP0, UPT, UR8, UR5, UPT ;  /* 0x000000050800728c */ /* 0x001fc8000bf01270 */
[----:B------:R-:W-:-:S04]  /*0040*/  USEL UR4, UR8, UR5, UP0 ;  /* 0x0000000508047287 */ /* 0x000fc80008000000 */
[----:B------:R-:W-:-:S04]  /*0050*/  UISETP.GE.AND UP0, UPT, UR4, 0x1, UPT ;  /* 0x000000010400788c */ /* 0x000fc8000bf06270 */
[----:B------:R-:W-:-:S06]  /*0060*/  UISETP.GE.U32.OR UP0, UPT, UR9, UR8, !UP0 ;  /* 0x000000080900728c */ /* 0x000fcc000c706470 */
[----:B------:R-:W-:-:S13]  /*0070*/  PLOP3.LUT P0, PT, PT, PT, UP0, 0x80, 0x8 ;  /* 0x000000000008781c */ /* 0x000fda0003f0f008 */
[----:B------:R-:W-:Y:S05]  /*0080*/  @P0 EXIT ;  /* 0x000000000000094d */ /* 0x000fea0003800000 */
[----:B------:R-:W0:Y:S01]  /*0090*/  S2R R4, SR_CTAID.X ;  /* 0x0000000000047919 */ /* 0x000e220000002500 */
[----:B------:R-:W0:Y:S01]  /*00a0*/  LDCU UR6, c[0x0][0x360] ;  /* 0x00006c00ff0677ac */ /* 0x000e220008000800 */
[----:B------:R-:W0:Y:S01]  /*00b0*/  S2R R3, SR_TID.X ;  /* 0x0000000000037919 */ /* 0x000e220000002100 */
[----:B------:R-:W1:Y:S01]  /*00c0*/  LDCU UR4, c[0x0][0x370] ;  /* 0x00006e00ff0477ac */ /* 0x000e620008000800 */
[----:B0-----:R-:W-:Y:S01]  /*00d0*/  IMAD R4, R4, UR6, R3 ;  /* 0x0000000604047c24 */ /* 0x001fe2000f8e0203 */
[----:B-1----:R-:W-:-:S04]  /*00e0*/  UIMAD UR6, UR6, UR4, URZ ;  /* 0x00000004060672a4 */ /* 0x002fc8000f8e02ff */
[----:B------:R-:W-:-:S13]  /*00f0*/  ISETP.GE.AND P0, PT, R4, UR5, PT ;  /* 0x0000000504007c0c */ /* 0x000fda000bf06270 */
[----:B------:R-:W-:Y:S05]  /*0100*/  @P0 EXIT ;  /* 0x000000000000094d */ /* 0x000fea0003800000 */
[----:B------:R-:W0:Y:S01]  /*0110*/  LDCU.64 UR4, c[0x0][0x380] ;  /* 0x00007000ff0477ac */ /* 0x000e220008000a00 */
[----:B------:R-:W-:Y:S01]  /*0120*/  UIADD3 UR10, UPT, UPT, UR9, 0x1, URZ ;  /* 0x00000001090a7890 */ /* 0x000fe2000fffe0ff */
[----:B------:R-:W1:Y:S03]  /*0130*/  LDCU.64 UR12, c[0x0][0x358] ;  /* 0x00006b00ff0c77ac */ /* 0x000e660008000a00 */
[----:B------:R-:W-:Y:S02]  /*0140*/  UISETP.GE.AND UP0, UPT, UR10, UR8, UPT ;  /* 0x000000080a00728c */ /* 0x000fe4000bf06270 */
[----:B------:R-:W-:Y:S02]  /*0150*/  UIADD3 UR11, UPT, UPT, UR8, -0x1, URZ ;  /* 0xffffffff080b7890 */ /* 0x000fe4000fffe0ff */
[----:B0-----:R-:W-:-:S05]  /*0160*/  UIMAD.WIDE UR4, UR9, 0x4, UR4 ;  /* 0x00000004090478a5 */ /* 0x001fca000f8e0204 */
[----:B------:R-:W-:Y:S07]  /*0170*/  BRA.U !UP0, `(.L_x_34) ;  /* 0x00000011080c7547 */ /* 0x000fee000b800000 */
[----:B------:R-:W0:Y:S01]  /*0180*/  LDCU.64 UR16, c[0x0][0x3b0] ;  /* 0x00007600ff1077ac */ /* 0x000e220008000a00 */
[----:B------:R-:W-:Y:S02]  /*0190*/  UIADD3 UR9, UPT, UPT, UR8, -0x2, URZ ;  /* 0xfffffffe08097890 */ /* 0x000fe4000fffe0ff */
[----:B------:R-:W-:-:S12]  /*01a0*/  UIADD3 UR7, UPT, UPT, UR8, -0x3, URZ ;  /* 0xfffffffd08077890 */ /* 0x000fd8000fffe0ff */
.L_x_61:
[----:B--2-4-:R-:W2:Y:S08]  /*01b0*/  LDC.64 R6, c[0x0][0x398] ;  /* 0x0000e600ff067b82 */ /* 0x014eb00000000a00 */
[----:B-1-3--:R-:W3:Y:S08]  /*01c0*/  LDC.64 R2, c[0x0][0x388] ;  /* 0x0000e200ff027b82 */ /* 0x00aef00000000a00 */
[----:B------:R-:W4:Y:S01]  /*01d0*/  LDC R14, c[0x0][0x3a0] ;  /* 0x0000e800ff0e7b82 */ /* 0x000f220000000800 */
[----:B--2---:R-:W-:-:S06]  /*01e0*/  IMAD.WIDE R6, R4, 0x4, R6 ;  /* 0x0000000404067825 */ /* 0x004fcc00078e0206 */
[----:B-1----:R-:W4:Y:S01]  /*01f0*/  LDG.E.CONSTANT R7, desc[UR12][R6.64] ;  /* 0x0000000c06077981 */ /* 0x002f22000c1e9900 */
[----:B---3--:R-:W-:-:S05]  /*0200*/  IMAD.WIDE R2, R4, 0x4, R2 ;  /* 0x0000000404027825 */ /* 0x008fca00078e0202 */
[----:B------:R-:W2:Y:S01]  /*0210*/  LDG.E.CONSTANT R0, desc[UR12][R2.64] ;  /* 0x0000000c02007981 */ /* 0x000ea2000c1e9900 */
[----:B------:R-:W-:Y:S01]  /*0220*/  BSSY.RECONVERGENT B2, `(.L_x_35) ;  /* 0x00000f3000027945 */ /* 0x000fe20003800200 */
[----:B----4-:R-:W-:-:S04]  /*0230*/  ISETP.GE.AND P0, PT, R7, R14, PT ;  /* 0x0000000e0700720c */ /* 0x010fc80003f06270 */
[----:B--2---:R-:W-:-:S13]  /*0240*/  ISETP.LT.OR P0, PT, R0, 0x1, P0 ;  /* 0x000000010000780c */ /* 0x004fda0000701670 */
[----:B------:R-:W-:Y:S05]  /*0250*/  @P0 BRA `(.L_x_36) ;  /* 0x0000000c00bc0947 */ /* 0x000fea0003800000 */
[----:B------:R-:W-:Y:S01]  /*0260*/  MOV R13, UR5 ;  /* 0x00000005000d7c02 */ /* 0x000fe20008000f00 */
[----:B------:R-:W1:Y:S01]  /*0270*/  LDC.64 R10, c[0x0][0x3b0] ;  /* 0x0000ec00ff0a7b82 */ /* 0x000e620000000a00 */
[----:B------:R-:W-:Y:S01]  /*0280*/  MOV R12, UR4 ;  /* 0x00000004000c7c02 */ /* 0x000fe20008000f00 */
[----:B------:R-:W2:Y:S04]  /*0290*/  LDCU UR8, c[0x0][0x3a4] ;  /* 0x00007480ff0877ac */ /* 0x000ea80008000800 */
[----:B------:R-:W3:Y:S01]  /*02a0*/  LDG.E.CONSTANT R13, desc[UR12][R12.64] ;  /* 0x0000000c0c0d7981 */ /* 0x000ee2000c1e9900 */
[----:B------:R-:W-:Y:S01]  /*02b0*/  IMAD R5, R4, R14, RZ ;  /* 0x0000000e04057224 */ /* 0x000fe200078e02ff */
[----:B------:R-:W-:Y:S01]  /*02c0*/  BSSY.RECONVERGENT B3, `(.L_x_37) ;  /* 0x0000051000037945 */ /* 0x000fe20003800200 */
[----:B------:R-:W-:-:S03]  /*02d0*/  IMAD.IADD R9, R14, 0x1, -R7 ;  /* 0x000000010e097824 */ /* 0x000fc600078e0a07 */
[----:B------:R-:W-:Y:S02]  /*02e0*/  IADD3 R6, PT, PT, -R0, R5, RZ ;  /* 0x0000000500067210 */ /* 0x000fe40007ffe1ff */
[----:B------:R-:W-:Y:S02]  /*02f0*/  LOP3.LUT P0, R9, R9, 0x3, RZ, 0xc0, !PT ;  /* 0x0000000309097812 */ /* 0x000fe4000780c0ff */
[----:B--2---:R-:W-:Y:S01]  /*0300*/  IADD3 R3, PT, PT, R5, UR8, RZ ;  /* 0x0000000805037c10 */ /* 0x004fe2000fffe0ff */
[----:B------:R-:W2:Y:S04]  /*0310*/  LDCU UR8, c[0x0][0x3a0] ;  /* 0x00007400ff0877ac */ /* 0x000ea80008000800 */
[----:B-1----:R-:W-:Y:S01]  /*0320*/  IMAD.WIDE R2, R3, 0x4, R10 ;  /* 0x0000000403027825 */ /* 0x002fe200078e020a */
[----:B--2---:R-:W-:-:S04]  /*0330*/  MOV R8, UR8 ;  /* 0x0000000800087c02 */ /* 0x004fc80008000f00 */
[----:B---3--:R1:W-:Y:S01]  /*0340*/  STG.E desc[UR12][R2.64], R13 ;  /* 0x0000000d02007986 */ /* 0x0083e2000c10190c */
[----:B------:R-:W-:Y:S05]  /*0350*/  @!P0 BRA `(.L_x_38) ;  /* 0x00000004001c8947 */ /* 0x000fea0003800000 */
[----:B------:R-:W2:Y:S01]  /*0360*/  LDCU.64 UR14, c[0x0][0x3b0] ;  /* 0x00007600ff0e77ac */ /* 0x000ea20008000a00 */
[----:B-1----:R-:W-:Y:S02]  /*0370*/  IADD3 R3, PT, PT, R6, UR11, RZ ;  /* 0x0000000b06037c10 */ /* 0x002fe4000fffe0ff */
[----:B------:R-:W-:-:S03]  /*0380*/  IADD3 R0, P0, PT, R5, R14, RZ ;  /* 0x0000000e05007210 */ /* 0x000fc60007f1e0ff */
[----:B------:R-:W-:Y:S01]  /*0390*/  IMAD.WIDE R10, R3, 0x4, R10 ;  /* 0x00000004030a7825 */ /* 0x000fe200078e020a */
[----:B------:R-:W-:-:S04]  /*03a0*/  LEA.HI.X.SX32 R3, R5, RZ, 0x1, P0 ;  /* 0x000000ff05037211 */ /* 0x000fc800000f0eff */
[----:B------:R-:W3:Y:S01]  /*03b0*/  LDG.E R15, desc[UR12][R10.64] ;  /* 0x0000000c0a0f7981 */ /* 0x000ee2000c1e1900 */
[----:B--2---:R-:W-:-:S04]  /*03c0*/  LEA R12, P0, R0, UR14, 0x2 ;  /* 0x0000000e000c7c11 */ /* 0x004fc8000f8010ff */
[----:B------:R-:W-:-:S05]  /*03d0*/  LEA.HI.X R13, R0, UR15, R3, 0x2, P0 ;  /* 0x0000000f000d7c11 */ /* 0x000fca00080f1403 */
[----:B------:R-:W2:Y:S01]  /*03e0*/  LDG.E R0, desc[UR12][R12.64+-0x4] ;  /* 0xfffffc0c0c007981 */ /* 0x000ea2000c1e1900 */
[----:B------:R-:W-:Y:S01]  /*03f0*/  BSSY.RECONVERGENT B4, `(.L_x_39) ;  /* 0x000000f000047945 */ /* 0x000fe20003800200 */
[----:B---3--:R-:W1:Y:S01]  /*0400*/  MUFU.RCP R2, R15 ;  /* 0x0000000f00027308 */ /* 0x008e620000001000 */
[----:B--2---:R-:W-:Y:S01]  /*0410*/  FADD R0, R0, -R15 ;  /* 0x8000000f00007221 */ /* 0x004fe20000000000 */
[----:B-1----:R-:W-:-:S03]  /*0420*/  FFMA R3, -R15, R2, 1 ;  /* 0x3f8000000f037423 */ /* 0x002fc60000000102 */
[----:B------:R-:W-:Y:S01]  /*0430*/  FMUL R0, R0, 100 ;  /* 0x42c8000000007820 */ /* 0x000fe20000400000 */
[----:B------:R-:W-:-:S03]  /*0440*/  FFMA R3, R2, R3, R2 ;  /* 0x0000000302037223 */ /* 0x000fc60000000002 */
[----:B------:R-:W1:Y:S01]  /*0450*/  FCHK P0, R0, R15 ;  /* 0x0000000f00007302 */ /* 0x000e620000000000 */
[----:B------:R-:W-:-:S04]  /*0460*/  FFMA R2, R0, R3, RZ ;  /* 0x0000000300027223 */ /* 0x000fc800000000ff */
[----:B------:R-:W-:-:S04]  /*0470*/  FFMA R8, -R15, R2, R0 ;  /* 0x000000020f087223 */ /* 0x000fc80000000100 */
[----:B------:R-:W-:Y:S01]  /*0480*/  FFMA R3, R3, R8, R2 ;  /* 0x0000000803037223 */ /* 0x000fe20000000002 */
[----:B-1----:R-:W-:Y:S06]  /*0490*/  @!P0 BRA `(.L_x_40) ;  /* 0x0000000000108947 */ /* 0x002fec0003800000 */
[----:B------:R-:W-:Y:S01]  /*04a0*/  IMAD.MOV.U32 R3, RZ, RZ, R15 ;  /* 0x000000ffff037224 */ /* 0x000fe200078e000f */
[----:B------:R-:W-:-:S07]  /*04b0*/  MOV R2, 0x4d0 ;  /* 0x000004d000027802 */ /* 0x000fce0000000f00 */
[----:B0-----:R-:W-:Y:S05]  /*04c0*/  CALL.REL.NOINC `($__internal_1_$__cuda_sm3x_div_rn_noftz_f32_slowpath) ;  /* 0x0000002800187944 */ /* 0x001fea0003c00000 */
[----:B------:R-:W-:-:S07]  /*04d0*/  MOV R3, R0 ;  /* 0x0000000000037202 */ /* 0x000fce0000000f00 */
.L_x_40:
[----:B0-----:R-:W-:Y:S05]  /*04e0*/  BSYNC.RECONVERGENT B4 ;  /* 0x0000000000047941 */ /* 0x001fea0003800200 */
.L_x_39:
[----:B------:R2:W-:Y:S01]  /*04f0*/  STG.E desc[UR12][R12.64+-0x4], R3 ;  /* 0xfffffc030c007986 */ /* 0x0005e2000c10190c */
[----:B------:R-:W-:Y:S02]  /*0500*/  ISETP.NE.AND P0, PT, R9, 0x1, PT ;  /* 0x000000010900780c */ /* 0x000fe40003f05270 */
[----:B------:R-:W-:-:S11]  /*0510*/  MOV R8, UR11 ;  /* 0x0000000b00087c02 */ /* 0x000fd60008000f00 */
[----:B--2---:R-:W-:Y:S05]  /*0520*/  @!P0 BRA `(.L_x_38) ;  /* 0x0000000000a88947 */ /* 0x004fea0003800000 */
[----:B------:R-:W2:Y:S04]  /*0530*/  LDG.E R15, desc[UR12][R10.64+-0x4] ;  /* 0xfffffc0c0a0f7981 */ /* 0x000ea8000c1e1900 */
        /* <DEDUP_REMOVED lines=12> */
[----:B------:R-:W-:Y:S02]  /*0600*/  MOV R3, R15 ;  /* 0x0000000f00037202 */ /* 0x000fe40000000f00 */
[----:B------:R-:W-:-:S07]  /*0610*/  MOV R2, 0x630 ;  /* 0x0000063000027802 */ /* 0x000fce0000000f00 */
[----:B------:R-:W-:Y:S05]  /*0620*/  CALL.REL.NOINC `($__internal_1_$__cuda_sm3x_div_rn_noftz_f32_slowpath) ;  /* 0x0000002400c07944 */ /* 0x000fea0003c00000 */
[----:B------:R-:W-:-:S07]  /*0630*/  IMAD.MOV.U32 R3, RZ, RZ, R0 ;  /* 0x000000ffff037224 */ /* 0x000fce00078e0000 */
.L_x_42:
[----:B------:R-:W-:Y:S05]  /*0640*/  BSYNC.RECONVERGENT B4 ;  /* 0x0000000000047941 */ /* 0x000fea0003800200 */
.L_x_41:
        /* <DEDUP_REMOVED lines=20> */
[----:B------:R-:W-:-:S07]  /*0790*/  MOV R3, R0 ;  /* 0x0000000000037202 */ /* 0x000fce0000000f00 */
.L_x_44:
[----:B------:R-:W-:Y:S05]  /*07a0*/  BSYNC.RECONVERGENT B4 ;  /* 0x0000000000047941 */ /* 0x000fea0003800200 */
.L_x_43:
[----:B------:R2:W-:Y:S01]  /*07b0*/  STG.E desc[UR12][R12.64+-0xc], R3 ;  /* 0xfffff4030c007986 */ /* 0x0005e2000c10190c */
[----:B------:R-:W-:-:S07]  /*07c0*/  IMAD.U32 R8, RZ, RZ, UR7 ;  /* 0x00000007ff087e24 */ /* 0x000fce000f8e00ff */
.L_x_38:
[----:B0-----:R-:W-:Y:S05]  /*07d0*/  BSYNC.RECONVERGENT B3 ;  /* 0x0000000000037941 */ /* 0x001fea0003800200 */
.L_x_37:
[----:B------:R-:W0:Y:S01]  /*07e0*/  LDCU UR8, c[0x0][0x3a0] ;  /* 0x00007400ff0877ac */ /* 0x000e220008000800 */
[----:B------:R-:W3:Y:S01]  /*07f0*/  LDC.64 R10, c[0x0][0x3b0] ;  /* 0x0000ec00ff0a7b82 */ /* 0x000ee20000000a00 */
[----:B------:R-:W-:Y:S01]  /*0800*/  BSSY.RECONVERGENT B3, `(.L_x_45) ;  /* 0x000005a000037945 */ /* 0x000fe20003800200 */
[----:B0-----:R-:W-:-:S04]  /*0810*/  IADD3 R0, PT, PT, R7, -UR8, RZ ;  /* 0x8000000807007c10 */ /* 0x001fc8000fffe0ff */
[----:B------:R-:W-:-:S13]  /*0820*/  ISETP.GT.U32.AND P0, PT, R0, -0x4, PT ;  /* 0xfffffffc0000780c */ /* 0x000fda0003f04070 */
[----:B------:R-:W-:Y:S05]  /*0830*/  @P0 BRA `(.L_x_46) ;  /* 0x0000000400580947 */ /* 0x000fea0003800000 */
.L_x_55:
[----:B-12---:R-:W-:Y:S02]  /*0840*/  IADD3 R13, PT, PT, R8, -0x1, R6 ;  /* 0xffffffff080d7810 */ /* 0x006fe40007ffe006 */
[----:B------:R-:W-:Y:S02]  /*0850*/  SHF.R.S32.HI R0, RZ, 0x1f, R8 ;  /* 0x0000001fff007819 */ /* 0x000fe40000011408 */
[----:B------:R-:W-:Y:S01]  /*0860*/  IADD3 R2, P0, PT, R5, R8, RZ ;  /* 0x0000000805027210 */ /* 0x000fe20007f1e0ff */
[----:B---3--:R-:W-:-:S03]  /*0870*/  IMAD.WIDE R12, R13, 0x4, R10 ;  /* 0x000000040d0c7825 */ /* 0x008fc600078e020a */
[----:B------:R-:W-:Y:S02]  /*0880*/  LEA.HI.X.SX32 R3, R5, R0, 0x1, P0 ;  /* 0x0000000005037211 */ /* 0x000fe400000f0eff */
[C---:B------:R-:W-:Y:S01]  /*0890*/  LEA R14, P0, R2.reuse, UR16, 0x2 ;  /* 0x00000010020e7c11 */ /* 0x040fe2000f8010ff */
[----:B------:R-:W2:Y:S03]  /*08a0*/  LDG.E R17, desc[UR12][R12.64] ;  /* 0x0000000c0c117981 */ /* 0x000ea6000c1e1900 */
[----:B------:R-:W-:-:S05]  /*08b0*/  LEA.HI.X R15, R2, UR17, R3, 0x2, P0 ;  /* 0x00000011020f7c11 */ /* 0x000fca00080f1403 */
        /* <DEDUP_REMOVED lines=16> */
.L_x_48:
[----:B------:R-:W-:Y:S05]  /*09c0*/  BSYNC.RECONVERGENT B4 ;  /* 0x0000000000047941 */ /* 0x000fea0003800200 */
.L_x_47:
[----:B------:R0:W-:Y:S04]  /*09d0*/  STG.E desc[UR12][R14.64+-0x4], R3 ;  /* 0xfffffc030e007986 */ /* 0x0001e8000c10190c */
[----:B------:R-:W2:Y:S04]  /*09e0*/  LDG.E R17, desc[UR12][R12.64+-0x4] ;  /* 0xfffffc0c0c117981 */ /* 0x000ea8000c1e1900 */
[----:B------:R-:W3:Y:S01]  /*09f0*/  LDG.E R0, desc[UR12][R14.64+-0x8] ;  /* 0xfffff80c0e007981 */ /* 0x000ee2000c1e1900 */
[----:B------:R-:W-:Y:S01]  /*0a00*/  BSSY.RECONVERGENT B4, `(.L_x_49) ;  /* 0x000000f000047945 */ /* 0x000fe20003800200 */
[----:B--2---:R-:W1:Y:S01]  /*0a10*/  MUFU.RCP R2, R17 ;  /* 0x0000001100027308 */ /* 0x004e620000001000 */
[----:B---3--:R-:W-:-:S04]  /*0a20*/  FADD R0, R0, -R17 ;  /* 0x8000001100007221 */ /* 0x008fc80000000000 */
[----:B------:R-:W-:-:S04]  /*0a30*/  FMUL R0, R0, 100 ;  /* 0x42c8000000007820 */ /* 0x000fc80000400000 */
[----:B------:R-:W2:Y:S01]  /*0a40*/  FCHK P0, R0, R17 ;  /* 0x0000001100007302 */ /* 0x000ea20000000000 */
[----:B-1----:R-:W-:-:S04]  /*0a50*/  FFMA R9, -R17, R2, 1 ;  /* 0x3f80000011097423 */ /* 0x002fc80000000102 */
[----:B------:R-:W-:-:S04]  /*0a60*/  FFMA R9, R2, R9, R2 ;  /* 0x0000000902097223 */ /* 0x000fc80000000002 */
[----:B------:R-:W-:-:S04]  /*0a70*/  FFMA R2, R0, R9, RZ ;  /* 0x0000000900027223 */ /* 0x000fc800000000ff */
[----:B------:R-:W-:-:S04]  /*0a80*/  FFMA R16, -R17, R2, R0 ;  /* 0x0000000211107223 */ /* 0x000fc80000000100 */
[----:B------:R-:W-:Y:S01]  /*0a90*/  FFMA R9, R9, R16, R2 ;  /* 0x0000001009097223 */ /* 0x000fe20000000002 */
[----:B0-2---:R-:W-:Y:S06]  /*0aa0*/  @!P0 BRA `(.L_x_50) ;  /* 0x0000000000108947 */ /* 0x005fec0003800000 */
[----:B------:R-:W-:Y:S01]  /*0ab0*/  IMAD.MOV.U32 R3, RZ, RZ, R17 ;  /* 0x000000ffff037224 */ /* 0x000fe200078e0011 */
[----:B------:R-:W-:-:S07]  /*0ac0*/  MOV R2, 0xae0 ;  /* 0x00000ae000027802 */ /* 0x000fce0000000f00 */
[----:B------:R-:W-:Y:S05]  /*0ad0*/  CALL.REL.NOINC `($__internal_1_$__cuda_sm3x_div_rn_noftz_f32_slowpath) ;  /* 0x0000002000947944 */ /* 0x000fea0003c00000 */
[----:B------:R-:W-:-:S07]  /*0ae0*/  MOV R9, R0 ;  /* 0x0000000000097202 */ /* 0x000fce0000000f00 */
.L_x_50:
[----:B------:R-:W-:Y:S05]  /*0af0*/  BSYNC.RECONVERGENT B4 ;  /* 0x0000000000047941 */ /* 0x000fea0003800200 */
.L_x_49:
        /* <DEDUP_REMOVED lines=14> */
[----:B------:R-:W-:Y:S02]  /*0be0*/  MOV R3, R17 ;  /* 0x0000001100037202 */ /* 0x000fe40000000f00 */
[----:B------:R-:W-:-:S07]  /*0bf0*/  MOV R2, 0xc10 ;  /* 0x00000c1000027802 */ /* 0x000fce0000000f00 */
[----:B------:R-:W-:Y:S05]  /*0c00*/  CALL.REL.NOINC `($__internal_1_$__cuda_sm3x_div_rn_noftz_f32_slowpath) ;  /* 0x0000002000487944 */ /* 0x000fea0003c00000 */
[----:B------:R-:W-:-:S07]  /*0c10*/  MOV R3, R0 ;  /* 0x0000000000037202 */ /* 0x000fce0000000f00 */
.L_x_52:
[----:B------:R-:W-:Y:S05]  /*0c20*/  BSYNC.RECONVERGENT B4 ;  /* 0x0000000000047941 */ /* 0x000fea0003800200 */
.L_x_51:
[----:B------:R0:W-:Y:S04]  /*0c30*/  STG.E desc[UR12][R14.64+-0xc], R3 ;  /* 0xfffff4030e007986 */ /* 0x0001e8000c10190c */
[----:B------:R-:W2:Y:S04]  /*0c40*/  LDG.E R13, desc[UR12][R12.64+-0xc] ;  /* 0xfffff40c0c0d7981 */ /* 0x000ea8000c1e1900 */
[----:B------:R-:W3:Y:S01]  /*0c50*/  LDG.E R0, desc[UR12][R14.64+-0x10] ;  /* 0xfffff00c0e007981 */ /* 0x000ee2000c1e1900 */
[----:B------:R-:W-:Y:S01]  /*0c60*/  BSSY.RECONVERGENT B4, `(.L_x_53) ;  /* 0x0000010000047945 */ /* 0x000fe20003800200 */
[----:B------:R-:W-:Y:S01]  /*0c70*/  VIADD R8, R8, 0xfffffffc ;  /* 0xfffffffc08087836 */ /* 0x000fe20000000000 */
        /* <DEDUP_REMOVED lines=14> */
.L_x_54:
[----:B------:R-:W-:Y:S05]  /*0d60*/  BSYNC.RECONVERGENT B4 ;  /* 0x0000000000047941 */ /* 0x000fea0003800200 */
.L_x_53:
[----:B------:R0:W-:Y:S01]  /*0d70*/  STG.E desc[UR12][R14.64+-0x10], R9 ;  /* 0xfffff0090e007986 */ /* 0x0001e2000c10190c */
[----:B------:R-:W-:-:S13]  /*0d80*/  ISETP.GT.AND P0, PT, R8, R7, PT ;  /* 0x000000070800720c */ /* 0x000fda0003f04270 */
[----:B0-----:R-:W-:Y:S05]  /*0d90*/  @P0 BRA `(.L_x_55) ;  /* 0xfffffff800a80947 */ /* 0x001fea000383ffff */
.L_x_46:
[----:B------:R-:W-:Y:S05]  /*0da0*/  BSYNC.RECONVERGENT B3 ;  /* 0x0000000000037941 */ /* 0x000fea0003800200 */
.L_x_45:
[----:B------:R-:W-:-:S13]  /*0db0*/  ISETP.GE.AND P0, PT, R7, 0x1, PT ;  /* 0x000000010700780c */ /* 0x000fda0003f06270 */
[----:B------:R-:W-:Y:S05]  /*0dc0*/  @!P0 BRA `(.L_x_36) ;  /* 0x0000000000e08947 */ /* 0x000fea0003800000 */
[C---:B------:R-:W-:Y:S01]  /*0dd0*/  ISETP.GE.U32.AND P0, PT, R7.reuse, 0x8, PT ;  /* 0x000000080700780c */ /* 0x040fe20003f06070 */
[----:B------:R-:W-:Y:S01]  /*0de0*/  BSSY.RECONVERGENT B0, `(.L_x_56) ;  /* 0x0000016000007945 */ /* 0x000fe20003800200 */
[----:B---3--:R-:W-:Y:S01]  /*0df0*/  LOP3.LUT R10, R7, 0x7, RZ, 0xc0, !PT ;  /* 0x00000007070a7812 */ /* 0x008fe200078ec0ff */
[----:B------:R-:W-:-:S03]  /*0e00*/  HFMA2 R0, -RZ, RZ, 0, 0 ;  /* 0x00000000ff007431 */ /* 0x000fc600000001ff */
[----:B------:R-:W-:-:S07]  /*0e10*/  ISETP.NE.AND P1, PT, R10, RZ, PT ;  /* 0x000000ff0a00720c */ /* 0x000fce0003f25270 */
[----:B------:R-:W-:Y:S06]  /*0e20*/  @!P0 BRA `(.L_x_57) ;  /* 0x0000000000448947 */ /* 0x000fec0003800000 */
[----:B------:R-:W0:Y:S01]  /*0e30*/  LDC.64 R8, c[0x0][0x3b0] ;  /* 0x0000ec00ff087b82 */ /* 0x000e220000000a00 */
[----:B------:R-:W-:Y:S01]  /*0e40*/  LOP3.LUT R0, R7, 0x7ffffff8, RZ, 0xc0, !PT ;  /* 0x7ffffff807007812 */ /* 0x000fe200078ec0ff */
[----:B------:R-:W-:Y:S01]  /*0e50*/  IMAD.MOV.U32 R6, RZ, RZ, RZ ;  /* 0x000000ffff067224 */ /* 0x000fe200078e00ff */
[----:B------:R-:W-:-:S07]  /*0e60*/  MOV R11, 0x7fc00000 ;  /* 0x7fc00000000b7802 */ /* 0x000fce0000000f00 */
.L_x_58:
[----:B-123--:R-:W-:Y:S02]  /*0e70*/  IADD3 R3, PT, PT, R5, R6, RZ ;  /* 0x0000000605037210 */ /* 0x00efe40007ffe0ff */
[----:B------:R-:W-:-:S03]  /*0e80*/  IADD3 R6, PT, PT, R6, 0x8, RZ ;  /* 0x0000000806067810 */ /* 0x000fc60007ffe0ff */
[----:B0-----:R-:W-:Y:S01]  /*0e90*/  IMAD.WIDE R2, R3, 0x4, R8 ;  /* 0x0000000403027825 */ /* 0x001fe200078e0208 */
[----:B------:R-:W-:-:S04]  /*0ea0*/  ISETP.NE.AND P0, PT, R6, R0, PT ;  /* 0x000000000600720c */ /* 0x000fc80003f05270 */
[----:B------:R3:W-:Y:S04]  /*0eb0*/  STG.E desc[UR12][R2.64], R11 ;  /* 0x0000000b02007986 */ /* 0x0007e8000c10190c */
[----:B------:R3:W-:Y:S04]  /*0ec0*/  STG.E desc[UR12][R2.64+0x4], R11 ;  /* 0x0000040b02007986 */ /* 0x0007e8000c10190c */
[----:B------:R3:W-:Y:S04]  /*0ed0*/  STG.E desc[UR12][R2.64+0x8], R11 ;  /* 0x0000080b02007986 */ /* 0x0007e8000c10190c */
[----:B------:R3:W-:Y:S04]  /*0ee0*/  STG.E desc[UR12][R2.64+0xc], R11 ;  /* 0x00000c0b02007986 */ /* 0x0007e8000c10190c */
[----:B------:R3:W-:Y:S04]  /*0ef0*/  STG.E desc[UR12][R2.64+0x10], R11 ;  /* 0x0000100b02007986 */ /* 0x0007e8000c10190c */
[----:B------:R3:W-:Y:S04]  /*0f00*/  STG.E desc[UR12][R2.64+0x14], R11 ;  /* 0x0000140b02007986 */ /* 0x0007e8000c10190c */
[----:B------:R3:W-:Y:S04]  /*0f10*/  STG.E desc[UR12][R2.64+0x18], R11 ;  /* 0x0000180b02007986 */ /* 0x0007e8000c10190c */
[----:B------:R3:W-:Y:S01]  /*0f20*/  STG.E desc[UR12][R2.64+0x1c], R11 ;  /* 0x00001c0b02007986 */ /* 0x0007e2000c10190c */
[----:B------:R-:W-:Y:S05]  /*0f30*/  @P0 BRA `(.L_x_58) ;  /* 0xfffffffc00cc0947 */ /* 0x000fea000383ffff */
.L_x_57:
[----:B------:R-:W-:Y:S05]  /*0f40*/  BSYNC.RECONVERGENT B0 ;  /* 0x0000000000007941 */ /* 0x000fea0003800200 */
.L_x_56:
[----:B------:R-:W-:Y:S05]  /*0f50*/  @!P1 BRA `(.L_x_36) ;  /* 0x00000000007c9947 */ /* 0x000fea0003800000 */
[----:B------:R-:W-:Y:S01]  /*0f60*/  ISETP.GE.U32.AND P0, PT, R10, 0x4, PT ;  /* 0x000000040a00780c */ /* 0x000fe20003f06070 */
[----:B------:R-:W-:Y:S01]  /*0f70*/  BSSY.RECONVERGENT B0, `(.L_x_59) ;  /* 0x000000d000007945 */ /* 0x000fe20003800200 */
[----:B------:R-:W-:-:S04]  /*0f80*/  LOP3.LUT R6, R7, 0x3, RZ, 0xc0, !PT ;  /* 0x0000000307067812 */ /* 0x000fc800078ec0ff */
[----:B------:R-:W-:-:S07]  /*0f90*/  ISETP.NE.AND P1, PT, R6, RZ, PT ;  /* 0x000000ff0600720c */ /* 0x000fce0003f25270 */
[----:B------:R-:W-:Y:S06]  /*0fa0*/  @!P0 BRA `(.L_x_60) ;  /* 0x0000000000248947 */ /* 0x000fec0003800000 */
[----:B-123--:R-:W0:Y:S01]  /*0fb0*/  LDC.64 R2, c[0x0][0x3b0] ;  /* 0x0000ec00ff027b82 */ /* 0x00ee220000000a00 */
[----:B------:R-:W-:Y:S01]  /*0fc0*/  IMAD.IADD R9, R5, 0x1, R0 ;  /* 0x0000000105097824 */ /* 0x000fe200078e0200 */
[----:B------:R-:W-:Y:S02]  /*0fd0*/  MOV R11, 0x7fc00000 ;  /* 0x7fc00000000b7802 */ /* 0x000fe40000000f00 */
[----:B------:R-:W-:Y:S01]  /*0fe0*/  IADD3 R0, PT, PT, R0, 0x4, RZ ;  /* 0x0000000400007810 */ /* 0x000fe20007ffe0ff */
[----:B0-----:R-:W-:-:S05]  /*0ff0*/  IMAD.WIDE R2, R9, 0x4, R2 ;  /* 0x0000000409027825 */ /* 0x001fca00078e0202 */
[----:B------:R0:W-:Y:S04]  /*1000*/  STG.E desc[UR12][R2.64], R11 ;  /* 0x0000000b02007986 */ /* 0x0001e8000c10190c */
[----:B------:R0:W-:Y:S04]  /*1010*/  STG.E desc[UR12][R2.64+0x4], R11 ;  /* 0x0000040b02007986 */ /* 0x0001e8000c10190c */
[----:B------:R0:W-:Y:S04]  /*1020*/  STG.E desc[UR12][R2.64+0x8], R11 ;  /* 0x0000080b02007986 */ /* 0x0001e8000c10190c */
[----:B------:R0:W-:Y:S02]  /*1030*/  STG.E desc[UR12][R2.64+0xc], R11 ;  /* 0x00000c0b02007986 */ /* 0x0001e4000c10190c */
.L_x_60:
[----:B------:R-:W-:Y:S05]  /*1040*/  BSYNC.RECONVERGENT B0 ;  /* 0x0000000000007941 */ /* 0x000fea0003800200 */
.L_x_59:
[----:B------:R-:W-:Y:S05]  /*1050*/  @!P1 BRA `(.L_x_36) ;  /* 0x00000000003c9947 */ /* 0x000fea0003800000 */
[----:B------:R-:W-:Y:S02]  /*1060*/  LOP3.LUT R7, R7, 0x1, RZ, 0xc0, !PT ;  /* 0x0000000107077812 */ /* 0x000fe400078ec0ff */
[----:B------:R-:W-:Y:S02]  /*1070*/  ISETP.NE.AND P0, PT, R6, 0x1, PT ;  /* 0x000000010600780c */ /* 0x000fe40003f05270 */
[----:B------:R-:W-:-:S11]  /*1080*/  ISETP.NE.U32.AND P1, PT, R7, 0x1, PT ;  /* 0x000000010700780c */ /* 0x000fd60003f25070 */
[----:B0123--:R-:W0:Y:S01]  /*1090*/  @P0 LDC.64 R2, c[0x0][0x3b0] ;  /* 0x0000ec00ff020b82 */ /* 0x00fe220000000a00 */
[----:B------:R-:W-:Y:S02]  /*10a0*/  @P0 IADD3 R7, PT, PT, R5, R0, RZ ;  /* 0x0000000005070210 */ /* 0x000fe40007ffe0ff */
[----:B------:R-:W-:Y:S02]  /*10b0*/  @P0 IADD3 R0, PT, PT, R0, 0x2, RZ ;  /* 0x0000000200000810 */ /* 0x000fe40007ffe0ff */
[----:B------:R-:W-:-:S03]  /*10c0*/  @P0 MOV R11, 0x7fc00000 ;  /* 0x7fc00000000b0802 */ /* 0x000fc60000000f00 */
[----:B------:R-:W1:Y:S01]  /*10d0*/  @!P1 LDC.64 R8, c[0x0][0x3b0] ;  /* 0x0000ec00ff089b82 */ /* 0x000e620000000a00 */
[----:B------:R-:W-:Y:S02]  /*10e0*/  @!P1 IMAD.IADD R5, R5, 0x1, R0 ;  /* 0x0000000105059824 */ /* 0x000fe400078e0200 */
[----:B0-----:R-:W-:-:S05]  /*10f0*/  @P0 IMAD.WIDE R6, R7, 0x4, R2 ;  /* 0x0000000407060825 */ /* 0x001fca00078e0202 */
[----:B------:R4:W-:Y:S01]  /*1100*/  @P0 STG.E desc[UR12][R6.64], R11 ;  /* 0x0000000b06000986 */ /* 0x0009e2000c10190c */
[----:B-1----:R-:W-:Y:S01]  /*1110*/  @!P1 IMAD.WIDE R2, R5, 0x4, R8 ;  /* 0x0000000405029825 */ /* 0x002fe200078e0208 */
[----:B------:R-:W-:Y:S02]  /*1120*/  @!P1 MOV R5, 0x7fc00000 ;  /* 0x7fc0000000059802 */ /* 0x000fe40000000f00 */
[----:B------:R4:W-:Y:S04]  /*1130*/  @P0 STG.E desc[UR12][R6.64+0x4], R11 ;  /* 0x0000040b06000986 */ /* 0x0009e8000c10190c */
[----:B------:R4:W-:Y:S02]  /*1140*/  @!P1 STG.E desc[UR12][R2.64], R5 ;  /* 0x0000000502009986 */ /* 0x0009e4000c10190c */
.L_x_36:
[----:B0-----:R-:W-:Y:S05]  /*1150*/  BSYNC.RECONVERGENT B2 ;  /* 0x0000000000027941 */ /* 0x001fea0003800200 */
.L_x_35:
[----:B------:R-:W0:Y:S01]  /*1160*/  LDCU UR8, c[0x0][0x3a8] ;  /* 0x00007500ff0877ac */ /* 0x000e220008000800 */
[----:B------:R-:W-:-:S04]  /*1170*/  IADD3 R4, PT, PT, R4, UR6, RZ ;  /* 0x0000000604047c10 */ /* 0x000fc8000fffe0ff */
[----:B0-----:R-:W-:-:S13]  /*1180*/  ISETP.GE.AND P0, PT, R4, UR8, PT ;  /* 0x0000000804007c0c */ /* 0x001fda000bf06270 */
[----:B------:R-:W-:Y:S05]  /*1190*/  @!P0 BRA `(.L_x_61) ;  /* 0xfffffff000048947 */ /* 0x000fea000383ffff */
[----:B------:R-:W-:Y:S05]  /*11a0*/  EXIT ;  /* 0x000000000000794d */ /* 0x000fea0003800000 */
.L_x_34:
[----:B------:R-:W-:Y:S01]  /*11b0*/  LOP3.LUT R0, RZ, UR9, RZ, 0x33, !PT ;  /* 0x00000009ff007c12 */ /* 0x000fe2000f8e33ff */
[----:B------:R-:W-:-:S03]  /*11c0*/  UIADD3 UR14, UPT, UPT, UR8, -0x2, URZ ;  /* 0xfffffffe080e7890 */ /* 0x000fc6000fffe0ff */
[----:B------:R-:W-:Y:S01]  /*11d0*/  IADD3 R0, PT, PT, R0, UR8, RZ ;  /* 0x0000000800007c10 */ /* 0x000fe2000fffe0ff */
[----:B------:R-:W-:Y:S02]  /*11e0*/  UIADD3 UR8, UPT, UPT, UR8, -0x3, URZ ;  /* 0xfffffffd08087890 */ /* 0x000fe4000fffe0ff */
[----:B------:R-:W-:Y:S01]  /*11f0*/  UIADD3 UR7, UPT, UPT, UR14, -UR9, URZ ;  /* 0x800000090e077290 */ /* 0x000fe2000fffe0ff */
[C---:B------:R-:W-:Y:S02]  /*1200*/  LOP3.LUT R8, R0.reuse, 0xfffffff0, RZ, 0xc0, !PT ;  /* 0xfffffff000087812 */ /* 0x040fe400078ec0ff */
[C---:B------:R-:W-:Y:S02]  /*1210*/  LOP3.LUT R5, R0.reuse, 0xf, RZ, 0xc0, !PT ;  /* 0x0000000f00057812 */ /* 0x040fe400078ec0ff */
[C---:B------:R-:W-:Y:S01]  /*1220*/  LOP3.LUT R6, R0.reuse, 0x7, RZ, 0xc0, !PT ;  /* 0x0000000700067812 */ /* 0x040fe200078ec0ff */
[----:B------:R-:W-:Y:S01]  /*1230*/  IMAD.MOV R8, RZ, RZ, -R8 ;  /* 0x000000ffff087224 */ /* 0x000fe200078e0a08 */
[----:B------:R-:W-:-:S07]  /*1240*/  LOP3.LUT R7, R0, 0x3, RZ, 0xc0, !PT ;  /* 0x0000000300077812 */ /* 0x000fce00078ec0ff */
.L_x_93:
[----:B0---4-:R-:W0:Y:S08]  /*1250*/  LDC.64 R12, c[0x0][0x398] ;  /* 0x0000e600ff0c7b82 */ /* 0x011e300000000a00 */
[----:B-123--:R-:W2:Y:S08]  /*1260*/  LDC.64 R2, c[0x0][0x388] ;  /* 0x0000e200ff027b82 */ /* 0x00eeb00000000a00 */
[----:B------:R-:W3:Y:S01]  /*1270*/  LDC R0, c[0x0][0x3a0] ;  /* 0x0000e800ff007b82 */ /* 0x000ee20000000800 */
[----:B0-----:R-:W-:-:S07]  /*1280*/  IMAD.WIDE R12, R4, 0x4, R12 ;  /* 0x00000004040c7825 */ /* 0x001fce00078e020c */
[----:B------:R-:W0:Y:S01]  /*1290*/  LDC.64 R14, c[0x0][0x390] ;  /* 0x0000e400ff0e7b82 */ /* 0x000e220000000a00 */
[----:B-1----:R-:W3:Y:S01]  /*12a0*/  LDG.E.CONSTANT R9, desc[UR12][R12.64] ;  /* 0x0000000c0c097981 */ /* 0x002ee2000c1e9900 */
[----:B--2---:R-:W-:-:S05]  /*12b0*/  IMAD.WIDE R2, R4, 0x4, R2 ;  /* 0x0000000404027825 */ /* 0x004fca00078e0202 */
[----:B------:R-:W2:Y:S01]  /*12c0*/  LDG.E.CONSTANT R11, desc[UR12][R2.64] ;  /* 0x0000000c020b7981 */ /* 0x000ea2000c1e9900 */
[----:B------:R-:W-:Y:S01]  /*12d0*/  BSSY.RECONVERGENT B2, `(.L_x_62) ;  /* 0x00001a0000027945 */ /* 0x000fe20003800200 */
[----:B---3--:R-:W-:-:S04]  /*12e0*/  ISETP.GE.AND P0, PT, R9, R0, PT ;  /* 0x000000000900720c */ /* 0x008fc80003f06270 */
[----:B--2---:R-:W-:-:S13]  /*12f0*/  ISETP.LT.OR P0, PT, R11, 0x1, P0 ;  /* 0x000000010b00780c */ /* 0x004fda0000701670 */
[----:B0-----:R-:W-:Y:S05]  /*1300*/  @P0 BRA `(.L_x_63) ;  /* 0x0000001800700947 */ /* 0x001fea0003800000 */
[----:B------:R-:W-:Y:S02]  /*1310*/  MOV R20, UR4 ;  /* 0x0000000400147c02 */ /* 0x000fe40008000f00 */
[----:B------:R-:W-:Y:S01]  /*1320*/  MOV R21, UR5 ;  /* 0x0000000500157c02 */ /* 0x000fe20008000f00 */
[C---:B------:R-:W-:Y:S01]  /*1330*/  IMAD.WIDE R2, R4.reuse, 0x4, R14 ;  /* 0x0000000404027825 */ /* 0x040fe200078e020e */
[----:B------:R-:W0:Y:S01]  /*1340*/  LDC.64 R12, c[0x0][0x3b0] ;  /* 0x0000ec00ff0c7b82 */ /* 0x000e220000000a00 */
[----:B------:R-:W1:Y:S02]  /*1350*/  LDCU UR9, c[0x0][0x3a4] ;  /* 0x00007480ff0977ac */ /* 0x000e640008000800 */
[----:B------:R-:W2:Y:S04]  /*1360*/  LDG.E.CONSTANT R17, desc[UR12][R20.64] ;  /* 0x0000000c14117981 */ /* 0x000ea8000c1e9900 */
[----:B------:R3:W5:Y:S01]  /*1370*/  LDG.E.CONSTANT R16, desc[UR12][R2.64] ;  /* 0x0000000c02107981 */ /* 0x000762000c1e9900 */
[----:B------:R-:W-:Y:S01]  /*1380*/  IMAD R10, R4, R0, RZ ;  /* 0x00000000040a7224 */ /* 0x000fe200078e02ff */
[----:B------:R-:W-:Y:S01]  /*1390*/  UISETP.GE.U32.AND UP0, UPT, UR7, 0xf, UPT ;  /* 0x0000000f0700788c */ /* 0x000fe2000bf06070 */
[----:B------:R-:W-:-:S03]  /*13a0*/  MOV R15, UR10 ;  /* 0x0000000a000f7c02 */ /* 0x000fc60008000f00 */
[----:B-1----:R-:W-:-:S05]  /*13b0*/  IADD3 R19, PT, PT, R10, UR9, RZ ;  /* 0x000000090a137c10 */ /* 0x002fca000fffe0ff */
[----:B0-----:R-:W-:-:S05]  /*13c0*/  IMAD.WIDE R18, R19, 0x4, R12 ;  /* 0x0000000413127825 */ /* 0x001fca00078e020c */
[----:B--2---:R3:W-:Y:S01]  /*13d0*/  STG.E desc[UR12][R18.64], R17 ;  /* 0x0000001112007986 */ /* 0x0047e2000c10190c */
[----:B------:R-:W-:Y:S05]  /*13e0*/  BRA.U !UP0, `(.L_x_64) ;  /* 0x0000000508387547 */ /* 0x000fea000b800000 */
[----:B---3--:R-:W0:Y:S01]  /*13f0*/  LDC R18, c[0x0][0x3a4] ;  /* 0x0000e900ff127b82 */ /* 0x008e220000000800 */
[----:B------:R-:W-:Y:S01]  /*1400*/  VIADD R19, R10, UR10 ;  /* 0x0000000a0a137c36 */ /* 0x000fe20008000000 */
[----:B------:R-:W-:Y:S02]  /*1410*/  MOV R20, R8 ;  /* 0x0000000800147202 */ /* 0x000fe40000000f00 */
[----:B------:R-:W-:-:S07]  /*1420*/  MOV R21, UR10 ;  /* 0x0000000a00157c02 */ /* 0x000fce0008000f00 */
.L_x_65:
[----:B-1----:R-:W1:Y:S02]  /*1430*/  LDC.64 R2, c[0x0][0x380] ;  /* 0x0000e000ff027b82 */ /* 0x002e640000000a00 */
[----:B-1----:R-:W-:-:S05]  /*1440*/  IMAD.WIDE R2, R21, 0x4, R2 ;  /* 0x0000000415027825 */ /* 0x002fca00078e0202 */
[----:B------:R-:W2:Y:S04]  /*1450*/  LDG.E.CONSTANT R14, desc[UR12][R2.64] ;  /* 0x0000000c020e7981 */ /* 0x000ea8000c1e9900 */
[----:B------:R-:W3:Y:S04]  /*1460*/  LDG.E.CONSTANT R26, desc[UR12][R2.64+0x4] ;  /* 0x0000040c021a7981 */ /* 0x000ee8000c1e9900 */
[----:B------:R-:W4:Y:S04]  /*1470*/  LDG.E.CONSTANT R24, desc[UR12][R2.64+0x8] ;  /* 0x0000080c02187981 */ /* 0x000f28000c1e9900 */
[----:B------:R-:W4:Y:S04]  /*1480*/  LDG.E.CONSTANT R23, desc[UR12][R2.64+0xc] ;  /* 0x00000c0c02177981 */ /* 0x000f28000c1e9900 */
[----:B------:R-:W4:Y:S04]  /*1490*/  LDG.E.CONSTANT R22, desc[UR12][R2.64+0x10] ;  /* 0x0000100c02167981 */ /* 0x000f28000c1e9900 */
[----:B------:R-:W4:Y:S01]  /*14a0*/  LDG.E.CONSTANT R25, desc[UR12][R2.64+0x18] ;  /* 0x0000180c02197981 */ /* 0x000f22000c1e9900 */
[----:B--2---:R-:W-:-:S04]  /*14b0*/  FADD R14, R14, -R17 ;  /* 0x800000110e0e7221 */ /* 0x004fc80000000000 */
[----:B-----5:R-:W-:Y:S02]  /*14c0*/  FFMA R27, R16, R14, R17 ;  /* 0x0000000e101b7223 */ /* 0x020fe40000000011 */
[----:B------:R-:W2:Y:S01]  /*14d0*/  LDG.E.CONSTANT R17, desc[UR12][R2.64+0x14] ;  /* 0x0000140c02117981 */ /* 0x000ea2000c1e9900 */
[----:B------:R-:W-:-:S04]  /*14e0*/  IMAD.WIDE R14, R19, 0x4, R12 ;  /* 0x00000004130e7825 */ /* 0x000fc800078e020c */
[----:B---3--:R-:W-:-:S04]  /*14f0*/  FADD R26, -R27, R26 ;  /* 0x0000001a1b1a7221 */ /* 0x008fc80000000100 */
[C---:B------:R-:W-:Y:S01]  /*1500*/  FFMA R29, R16.reuse, R26, R27 ;  /* 0x0000001a101d7223 */ /* 0x040fe2000000001b */
[----:B------:R1:W-:Y:S03]  /*1510*/  STG.E desc[UR12][R14.64], R27 ;  /* 0x0000001b0e007986 */ /* 0x0003e6000c10190c */
[----:B----4-:R-:W-:Y:S01]  /*1520*/  FADD R24, -R29, R24 ;  /* 0x000000181d187221 */ /* 0x010fe20000000100 */
[----:B------:R-:W3:Y:S03]  /*1530*/  LDG.E.CONSTANT R26, desc[UR12][R2.64+0x20] ;  /* 0x0000200c021a7981 */ /* 0x000ee6000c1e9900 */
[----:B------:R-:W-:Y:S02]  /*1540*/  FFMA R28, R16, R24, R29 ;  /* 0x00000018101c7223 */ /* 0x000fe4000000001d */
[----:B------:R-:W4:Y:S04]  /*1550*/  LDG.E.CONSTANT R24, desc[UR12][R2.64+0x1c] ;  /* 0x00001c0c02187981 */ /* 0x000f28000c1e9900 */
[----:B-1----:R-:W3:Y:S01]  /*1560*/  LDG.E.CONSTANT R27, desc[UR12][R2.64+0x24] ;  /* 0x0000240c021b7981 */ /* 0x002ee2000c1e9900 */
[----:B------:R-:W-:-:S04]  /*1570*/  FADD R23, -R28, R23 ;  /* 0x000000171c177221 */ /* 0x000fc80000000100 */
[----:B------:R-:W-:Y:S01]  /*1580*/  FFMA R23, R16, R23, R28 ;  /* 0x0000001710177223 */ /* 0x000fe2000000001c */
[----:B------:R1:W-:Y:S03]  /*1590*/  STG.E desc[UR12][R14.64+0x4], R29 ;  /* 0x0000041d0e007986 */ /* 0x0003e6000c10190c */
[----:B------:R-:W-:-:S04]  /*15a0*/  FADD R22, -R23, R22 ;  /* 0x0000001617167221 */ /* 0x000fc80000000100 */
[----:B-1----:R-:W-:Y:S01]  /*15b0*/  FFMA R29, R16, R22, R23 ;  /* 0x00000016101d7223 */ /* 0x002fe20000000017 */
[----:B------:R-:W-:Y:S04]  /*15c0*/  STG.E desc[UR12][R14.64+0x8], R28 ;  /* 0x0000081c0e007986 */ /* 0x000fe8000c10190c */
[----:B------:R1:W-:Y:S04]  /*15d0*/  STG.E desc[UR12][R14.64+0x10], R29 ;  /* 0x0000101d0e007986 */ /* 0x0003e8000c10190c */
[----:B------:R-:W3:Y:S04]  /*15e0*/  LDG.E.CONSTANT R22, desc[UR12][R2.64+0x2c] ;  /* 0x00002c0c02167981 */ /* 0x000ee8000c1e9900 */
[----:B------:R4:W-:Y:S01]  /*15f0*/  STG.E desc[UR12][R14.64+0xc], R23 ;  /* 0x00000c170e007986 */ /* 0x0009e2000c10190c */
[----:B--2---:R-:W-:-:S04]  /*1600*/  FADD R17, -R29, R17 ;  /* 0x000000111d117221 */ /* 0x004fc80000000100 */
[----:B-1----:R-:W-:Y:S02]  /*1610*/  FFMA R29, R16, R17, R29 ;  /* 0x00000011101d7223 */ /* 0x002fe4000000001d */
[----:B------:R-:W2:Y:S02]  /*1620*/  LDG.E.CONSTANT R17, desc[UR12][R2.64+0x28] ;  /* 0x0000280c02117981 */ /* 0x000ea4000c1e9900 */
[----:B------:R-:W-:-:S04]  /*1630*/  FADD R25, -R29, R25 ;  /* 0x000000191d197221 */ /* 0x000fc80000000100 */
[----:B------:R-:W-:-:S04]  /*1640*/  FFMA R28, R16, R25, R29 ;  /* 0x00000019101c7223 */ /* 0x000fc8000000001d */
[----:B----4-:R-:W-:Y:S02]  /*1650*/  FADD R23, -R28, R24 ;  /* 0x000000181c177221 */ /* 0x010fe40000000100 */
[----:B------:R-:W4:Y:S02]  /*1660*/  LDG.E.CONSTANT R24, desc[UR12][R2.64+0x34] ;  /* 0x0000340c02187981 */ /* 0x000f24000c1e9900 */
[C---:B------:R-:W-:Y:S02]  /*1670*/  FFMA R25, R16.reuse, R23, R28 ;  /* 0x0000001710197223 */ /* 0x040fe4000000001c */
[----:B------:R-:W4:Y:S02]  /*1680*/  LDG.E.CONSTANT R23, desc[UR12][R2.64+0x30] ;  /* 0x0000300c02177981 */ /* 0x000f24000c1e9900 */
[----:B---3--:R-:W-:Y:S02]  /*1690*/  FADD R26, -R25, R26 ;  /* 0x0000001a191a7221 */ /* 0x008fe40000000100 */
[----:B------:R1:W-:Y:S02]  /*16a0*/  STG.E desc[UR12][R14.64+0x1c], R25 ;  /* 0x00001c190e007986 */ /* 0x0003e4000c10190c */
[----:B------:R-:W-:-:S04]  /*16b0*/  FFMA R26, R16, R26, R25 ;  /* 0x0000001a101a7223 */ /* 0x000fc80000000019 */
[----:B------:R-:W-:Y:S01]  /*16c0*/  FADD R27, -R26, R27 ;  /* 0x0000001b1a1b7221 */ /* 0x000fe20000000100 */
[----:B-1----:R-:W3:Y:S03]  /*16d0*/  LDG.E.CONSTANT R25, desc[UR12][R2.64+0x38] ;  /* 0x0000380c02197981 */ /* 0x002ee6000c1e9900 */
[----:B------:R-:W-:Y:S01]  /*16e0*/  FFMA R27, R16, R27, R26 ;  /* 0x0000001b101b7223 */ /* 0x000fe2000000001a */
[----:B------:R1:W-:Y:S04]  /*16f0*/  STG.E desc[UR12][R14.64+0x20], R26 ;  /* 0x0000201a0e007986 */ /* 0x0003e8000c10190c */
[----:B-1----:R-:W3:Y:S04]  /*1700*/  LDG.E.CONSTANT R26, desc[UR12][R2.64+0x3c] ;  /* 0x00003c0c021a7981 */ /* 0x002ee8000c1e9900 */
[----:B------:R1:W-:Y:S01]  /*1710*/  STG.E desc[UR12][R14.64+0x14], R29 ;  /* 0x0000141d0e007986 */ /* 0x0003e2000c10190c */
[----:B------:R-:W-:-:S03]  /*1720*/  IADD3 R20, PT, PT, R20, 0x10, RZ ;  /* 0x0000001014147810 */ /* 0x000fc60007ffe0ff */
[----:B------:R1:W-:Y:S04]  /*1730*/  STG.E desc[UR12][R14.64+0x18], R28 ;  /* 0x0000181c0e007986 */ /* 0x0003e8000c10190c */
[----:B------:R1:W-:Y:S01]  /*1740*/  STG.E desc[UR12][R14.64+0x24], R27 ;  /* 0x0000241b0e007986 */ /* 0x0003e2000c10190c */
[----:B------:R-:W-:Y:S01]  /*1750*/  ISETP.NE.AND P0, PT, R20, RZ, PT ;  /* 0x000000ff1400720c */ /* 0x000fe20003f05270 */
[----:B------:R-:W-:Y:S01]  /*1760*/  VIADD R19, R19, 0x10 ;  /* 0x0000001013137836 */ /* 0x000fe20000000000 */
[----:B0-----:R-:W-:Y:S02]  /*1770*/  IADD3 R18, PT, PT, R18, 0x10, RZ ;  /* 0x0000001012127810 */ /* 0x001fe40007ffe0ff */
[----:B------:R-:W-:Y:S01]  /*1780*/  IADD3 R21, PT, PT, R21, 0x10, RZ ;  /* 0x0000001015157810 */ /* 0x000fe20007ffe0ff */
[----:B--2---:R-:W-:-:S04]  /*1790*/  FADD R17, -R27, R17 ;  /* 0x000000111b117221 */ /* 0x004fc80000000100 */
[----:B-1----:R-:W-:-:S04]  /*17a0*/  FFMA R29, R16, R17, R27 ;  /* 0x00000011101d7223 */ /* 0x002fc8000000001b */
[----:B------:R-:W-:-:S04]  /*17b0*/  FADD R22, -R29, R22 ;  /* 0x000000161d167221 */ /* 0x000fc80000000100 */
[----:B------:R-:W-:-:S04]  /*17c0*/  FFMA R22, R16, R22, R29 ;  /* 0x0000001610167223 */ /* 0x000fc8000000001d */
[----:B----4-:R-:W-:-:S04]  /*17d0*/  FADD R23, -R22, R23 ;  /* 0x0000001716177221 */ /* 0x010fc80000000100 */
[----:B------:R-:W-:-:S04]  /*17e0*/  FFMA R23, R16, R23, R22 ;  /* 0x0000001710177223 */ /* 0x000fc80000000016 */
[----:B------:R-:W-:-:S04]  /*17f0*/  FADD R24, -R23, R24 ;  /* 0x0000001817187221 */ /* 0x000fc80000000100 */
[----:B------:R-:W-:-:S04]  /*1800*/  FFMA R24, R16, R24, R23 ;  /* 0x0000001810187223 */ /* 0x000fc80000000017 */
[----:B---3--:R-:W-:-:S04]  /*1810*/  FADD R25, -R24, R25 ;  /* 0x0000001918197221 */ /* 0x008fc80000000100 */
[----:B------:R-:W-:Y:S01]  /*1820*/  FFMA R25, R16, R25, R24 ;  /* 0x0000001910197223 */ /* 0x000fe20000000018 */
[----:B------:R1:W-:Y:S03]  /*1830*/  STG.E desc[UR12][R14.64+0x28], R29 ;  /* 0x0000281d0e007986 */ /* 0x0003e6000c10190c */
[----:B------:R-:W-:-:S04]  /*1840*/  FADD R26, -R25, R26 ;  /* 0x0000001a191a7221 */ /* 0x000fc80000000100 */
[----:B------:R-:W-:Y:S01]  /*1850*/  FFMA R17, R16, R26, R25 ;  /* 0x0000001a10117223 */ /* 0x000fe20000000019 */
[----:B------:R1:W-:Y:S04]  /*1860*/  STG.E desc[UR12][R14.64+0x2c], R22 ;  /* 0x00002c160e007986 */ /* 0x0003e8000c10190c */
[----:B------:R1:W-:Y:S04]  /*1870*/  STG.E desc[UR12][R14.64+0x30], R23 ;  /* 0x000030170e007986 */ /* 0x0003e8000c10190c */
[----:B------:R1:W-:Y:S04]  /*1880*/  STG.E desc[UR12][R14.64+0x34], R24 ;  /* 0x000034180e007986 */ /* 0x0003e8000c10190c */
[----:B------:R1:W-:Y:S04]  /*1890*/  STG.E desc[UR12][R14.64+0x38], R25 ;  /* 0x000038190e007986 */ /* 0x0003e8000c10190c */
[----:B------:R1:W-:Y:S01]  /*18a0*/  STG.E desc[UR12][R14.64+0x3c], R17 ;  /* 0x00003c110e007986 */ /* 0x0003e2000c10190c */
[----:B------:R-:W-:Y:S05]  /*18b0*/  @P0 BRA `(.L_x_65) ;  /* 0xfffffff800dc0947 */ /* 0x000fea000383ffff */
[----:B-1----:R-:W-:-:S07]  /*18c0*/  IADD3 R15, PT, PT, R18, 0x1, RZ ;  /* 0x00000001120f7810 */ /* 0x002fce0007ffe0ff */
.L_x_64:
[----:B------:R-:W-:-:S13]  /*18d0*/  ISETP.NE.AND P0, PT, R5, RZ, PT ;  /* 0x000000ff0500720c */ /* 0x000fda0003f05270 */
[----:B------:R-:W-:Y:S05]  /*18e0*/  @!P0 BRA `(.L_x_66) ;  /* 0x00000004005c8947 */ /* 0x000fea0003800000 */
[----:B---3--:R-:W-:Y:S02]  /*18f0*/  IADD3 R2, PT, PT, R5, -0x1, RZ ;  /* 0xffffffff05027810 */ /* 0x008fe40007ffe0ff */
[----:B------:R-:W-:Y:S02]  /*1900*/  ISETP.NE.AND P1, PT, R6, RZ, PT ;  /* 0x000000ff0600720c */ /* 0x000fe40003f25270 */
[----:B------:R-:W-:-:S13]  /*1910*/  ISETP.GE.U32.AND P0, PT, R2, 0x7, PT ;  /* 0x000000070200780c */ /* 0x000fda0003f06070 */
[----:B------:R-:W-:Y:S05]  /*1920*/  @!P0 BRA `(.L_x_67) ;  /* 0x0000000000948947 */ /* 0x000fea0003800000 */
[----:B------:R-:W0:Y:S02]  /*1930*/  LDC.64 R2, c[0x0][0x380] ;  /* 0x0000e000ff027b82 */ /* 0x000e240000000a00 */
[----:B0-----:R-:W-:-:S05]  /*1940*/  IMAD.WIDE R2, R15, 0x4, R2 ;  /* 0x000000040f027825 */ /* 0x001fca00078e0202 */
[----:B------:R-:W2:Y:S04]  /*1950*/  LDG.E.CONSTANT R24, desc[UR12][R2.64] ;  /* 0x0000000c02187981 */ /* 0x000ea8000c1e9900 */
[----:B------:R-:W3:Y:S04]  /*1960*/  LDG.E.CONSTANT R26, desc[UR12][R2.64+0x4] ;  /* 0x0000040c021a7981 */ /* 0x000ee8000c1e9900 */
[----:B------:R-:W4:Y:S04]  /*1970*/  LDG.E.CONSTANT R28, desc[UR12][R2.64+0x8] ;  /* 0x0000080c021c7981 */ /* 0x000f28000c1e9900 */
[----:B------:R-:W4:Y:S04]  /*1980*/  LDG.E.CONSTANT R22, desc[UR12][R2.64+0xc] ;  /* 0x00000c0c02167981 */ /* 0x000f28000c1e9900 */
[----:B------:R-:W4:Y:S04]  /*1990*/  LDG.E.CONSTANT R20, desc[UR12][R2.64+0x10] ;  /* 0x0000100c02147981 */ /* 0x000f28000c1e9900 */
[----:B------:R-:W4:Y:S04]  /*19a0*/  LDG.E.CONSTANT R19, desc[UR12][R2.64+0x14] ;  /* 0x0000140c02137981 */ /* 0x000f28000c1e9900 */
[----:B------:R-:W4:Y:S04]  /*19b0*/  LDG.E.CONSTANT R14, desc[UR12][R2.64+0x18] ;  /* 0x0000180c020e7981 */ /* 0x000f28000c1e9900 */
[----:B------:R0:W4:Y:S02]  /*19c0*/  LDG.E.CONSTANT R18, desc[UR12][R2.64+0x1c] ;  /* 0x00001c0c02127981 */ /* 0x000124000c1e9900 */
[----:B0-----:R-:W-:Y:S01]  /*19d0*/  IADD3 R3, PT, PT, R10, R15, RZ ;  /* 0x0000000f0a037210 */ /* 0x001fe20007ffe0ff */
[----:B------:R-:W-:-:S02]  /*19e0*/  VIADD R15, R15, 0x8 ;  /* 0x000000080f0f7836 */ /* 0x000fc40000000000 */
[----:B--2---:R-:W-:-:S04]  /*19f0*/  FADD R21, -R17, R24 ;  /* 0x0000001811157221 */ /* 0x004fc80000000100 */
[----:B-----5:R-:W-:-:S04]  /*1a00*/  FFMA R21, R16, R21, R17 ;  /* 0x0000001510157223 */ /* 0x020fc80000000011 */
[----:B---3--:R-:W-:-:S04]  /*1a10*/  FADD R26, -R21, R26 ;  /* 0x0000001a151a7221 */ /* 0x008fc80000000100 */
[----:B------:R-:W-:-:S04]  /*1a20*/  FFMA R23, R16, R26, R21 ;  /* 0x0000001a10177223 */ /* 0x000fc80000000015 */
[----:B----4-:R-:W-:-:S04]  /*1a30*/  FADD R28, -R23, R28 ;  /* 0x0000001c171c7221 */ /* 0x010fc80000000100 */
[----:B------:R-:W-:-:S04]  /*1a40*/  FFMA R25, R16, R28, R23 ;  /* 0x0000001c10197223 */ /* 0x000fc80000000017 */
[----:B------:R-:W-:-:S04]  /*1a50*/  FADD R22, -R25, R22 ;  /* 0x0000001619167221 */ /* 0x000fc80000000100 */
[----:B------:R-:W-:-:S04]  /*1a60*/  FFMA R27, R16, R22, R25 ;  /* 0x00000016101b7223 */ /* 0x000fc80000000019 */
[----:B------:R-:W-:-:S04]  /*1a70*/  FADD R20, -R27, R20 ;  /* 0x000000141b147221 */ /* 0x000fc80000000100 */
[----:B------:R-:W-:-:S04]  /*1a80*/  FFMA R29, R16, R20, R27 ;  /* 0x00000014101d7223 */ /* 0x000fc8000000001b */
[----:B------:R-:W-:-:S04]  /*1a90*/  FADD R2, -R29, R19 ;  /* 0x000000131d027221 */ /* 0x000fc80000000100 */
[----:B------:R-:W-:Y:S01]  /*1aa0*/  FFMA R19, R16, R2, R29 ;  /* 0x0000000210137223 */ /* 0x000fe2000000001d */
[----:B------:R-:W-:-:S04]  /*1ab0*/  IMAD.WIDE R2, R3, 0x4, R12 ;  /* 0x0000000403027825 */ /* 0x000fc800078e020c */
[----:B------:R-:W-:Y:S01]  /*1ac0*/  FADD R14, -R19, R14 ;  /* 0x0000000e130e7221 */ /* 0x000fe20000000100 */
[----:B------:R0:W-:Y:S03]  /*1ad0*/  STG.E desc[UR12][R2.64], R21 ;  /* 0x0000001502007986 */ /* 0x0001e6000c10190c */
[----:B------:R-:W-:Y:S01]  /*1ae0*/  FFMA R14, R16, R14, R19 ;  /* 0x0000000e100e7223 */ /* 0x000fe20000000013 */
[----:B------:R0:W-:Y:S03]  /*1af0*/  STG.E desc[UR12][R2.64+0x4], R23 ;  /* 0x0000041702007986 */ /* 0x0001e6000c10190c */
[----:B------:R-:W-:Y:S01]  /*1b00*/  FADD R17, -R14, R18 ;  /* 0x000000120e117221 */ /* 0x000fe20000000100 */
[----:B------:R0:W-:Y:S03]  /*1b10*/  STG.E desc[UR12][R2.64+0x8], R25 ;  /* 0x0000081902007986 */ /* 0x0001e6000c10190c */
[----:B------:R-:W-:Y:S01]  /*1b20*/  FFMA R17, R16, R17, R14 ;  /* 0x0000001110117223 */ /* 0x000fe2000000000e */
[----:B------:R0:W-:Y:S04]  /*1b30*/  STG.E desc[UR12][R2.64+0xc], R27 ;  /* 0x00000c1b02007986 */ /* 0x0001e8000c10190c */
[----:B------:R0:W-:Y:S04]  /*1b40*/  STG.E desc[UR12][R2.64+0x10], R29 ;  /* 0x0000101d02007986 */ /* 0x0001e8000c10190c */
[----:B------:R0:W-:Y:S04]  /*1b50*/  STG.E desc[UR12][R2.64+0x14], R19 ;  /* 0x0000141302007986 */ /* 0x0001e8000c10190c */
[----:B------:R0:W-:Y:S04]  /*1b60*/  STG.E desc[UR12][R2.64+0x18], R14 ;  /* 0x0000180e02007986 */ /* 0x0001e8000c10190c */
[----:B------:R0:W-:Y:S02]  /*1b70*/  STG.E desc[UR12][R2.64+0x1c], R17 ;  /* 0x00001c1102007986 */ /* 0x0001e4000c10190c */
.L_x_67:
[----:B------:R-:W-:Y:S05]  /*1b80*/  @!P1 BRA `(.L_x_66) ;  /* 0x0000000000b49947 */ /* 0x000fea0003800000 */
[----:B0-----:R-:W-:Y:S02]  /*1b90*/  IADD3 R2, PT, PT, R6, -0x1, RZ ;  /* 0xffffffff06027810 */ /* 0x001fe40007ffe0ff */
        /* <DEDUP_REMOVED lines=8> */
[----:B------:R-:W4:Y:S01]  /*1c20*/  LDG.E.CONSTANT R22, desc[UR12][R2.64+0xc] ;  /* 0x00000c0c02167981 */ /* 0x000f22000c1e9900 */
[----:B------:R-:W-:-:S02]  /*1c30*/  IADD3 R19, PT, PT, R10, R15, RZ ;  /* 0x0000000f0a137210 */ /* 0x000fc40007ffe0ff */
[----:B------:R-:W-:Y:S01]  /*1c40*/  IADD3 R15, PT, PT, R15, 0x4, RZ ;  /* 0x000000040f0f7810 */ /* 0x000fe20007ffe0ff */
[----:B--2---:R-:W-:-:S04]  /*1c50*/  FADD R14, -R17, R14 ;  /* 0x0000000e110e7221 */ /* 0x004fc80000000100 */
[----:B-----5:R-:W-:-:S04]  /*1c60*/  FFMA R21, R16, R14, R17 ;  /* 0x0000000e10157223 */ /* 0x020fc80000000011 */
[----:B---3--:R-:W-:-:S04]  /*1c70*/  FADD R18, -R21, R18 ;  /* 0x0000001215127221 */ /* 0x008fc80000000100 */
[----:B------:R-:W-:Y:S01]  /*1c80*/  FFMA R23, R16, R18, R21 ;  /* 0x0000001210177223 */ /* 0x000fe20000000015 */
[----:B------:R-:W-:-:S04]  /*1c90*/  IMAD.WIDE R18, R19, 0x4, R12 ;  /* 0x0000000413127825 */ /* 0x000fc800078e020c */
[----:B----4-:R-:W-:Y:S01]  /*1ca0*/  FADD R20, -R23, R20 ;  /* 0x0000001417147221 */ /* 0x010fe20000000100 */
[----:B------:R0:W-:Y:S03]  /*1cb0*/  STG.E desc[UR12][R18.64], R21 ;  /* 0x0000001512007986 */ /* 0x0001e6000c10190c */
[C---:B------:R-:W-:Y:S01]  /*1cc0*/  FFMA R25, R16.reuse, R20, R23 ;  /* 0x0000001410197223 */ /* 0x040fe20000000017 */
[----:B------:R0:W-:Y:S03]  /*1cd0*/  STG.E desc[UR12][R18.64+0x4], R23 ;  /* 0x0000041712007986 */ /* 0x0001e6000c10190c */
[----:B------:R-:W-:Y:S01]  /*1ce0*/  FADD R22, -R25, R22 ;  /* 0x0000001619167221 */ /* 0x000fe20000000100 */
[----:B------:R0:W-:Y:S03]  /*1cf0*/  STG.E desc[UR12][R18.64+0x8], R25 ;  /* 0x0000081912007986 */ /* 0x0001e6000c10190c */
[----:B------:R-:W-:-:S05]  /*1d00*/  FFMA R17, R16, R22, R25 ;  /* 0x0000001610117223 */ /* 0x000fca0000000019 */
[----:B------:R0:W-:Y:S02]  /*1d10*/  STG.E desc[UR12][R18.64+0xc], R17 ;  /* 0x00000c1112007986 */ /* 0x0001e4000c10190c */
.L_x_68:
[----:B------:R-:W-:Y:S05]  /*1d20*/  @!P1 BRA `(.L_x_66) ;  /* 0x00000000004c9947 */ /* 0x000fea0003800000 */
[----:B------:R-:W1:Y:S02]  /*1d30*/  LDC.64 R2, c[0x0][0x380] ;  /* 0x0000e000ff027b82 */ /* 0x000e640000000a00 */
[----:B-1----:R-:W-:-:S05]  /*1d40*/  IMAD.WIDE R2, R15, 0x4, R2 ;  /* 0x000000040f027825 */ /* 0x002fca00078e0202 */
[----:B------:R-:W0:Y:S01]  /*1d50*/  LDG.E.CONSTANT R14, desc[UR12][R2.64] ;  /* 0x0000000c020e7981 */ /* 0x000e22000c1e9900 */
[----:B------:R-:W-:Y:S02]  /*1d60*/  IADD3 R15, PT, PT, R10, R15, RZ ;  /* 0x0000000f0a0f7210 */ /* 0x000fe40007ffe0ff */
[----:B------:R-:W-:Y:S01]  /*1d70*/  ISETP.NE.AND P0, PT, R7, 0x1, PT ;  /* 0x000000010700780c */ /* 0x000fe20003f05270 */
[----:B0-----:R-:W-:Y:S02]  /*1d80*/  FADD R18, R14, -R17 ;  /* 0x800000110e127221 */ /* 0x001fe40000000000 */
[----:B------:R-:W-:-:S04]  /*1d90*/  IMAD.WIDE R14, R15, 0x4, R12 ;  /* 0x000000040f0e7825 */ /* 0x000fc800078e020c */
[----:B-----5:R-:W-:-:S05]  /*1da0*/  FFMA R19, R16, R18, R17 ;  /* 0x0000001210137223 */ /* 0x020fca0000000011 */
[----:B------:R1:W-:Y:S01]  /*1db0*/  STG.E desc[UR12][R14.64], R19 ;  /* 0x000000130e007986 */ /* 0x0003e2000c10190c */
[----:B------:R-:W-:Y:S05]  /*1dc0*/  @!P0 BRA `(.L_x_66) ;  /* 0x0000000000248947 */ /* 0x000fea0003800000 */
[----:B------:R-:W-:Y:S01]  /*1dd0*/  ISETP.NE.AND P0, PT, R7, 0x2, PT ;  /* 0x000000020700780c */ /* 0x000fe20003f05270 */
[----:B------:R-:W2:-:S12]  /*1de0*/  LDG.E.CONSTANT R17, desc[UR12][R2.64+0x4] ;  /* 0x0000040c02117981 */ /* 0x000e98000c1e9900 */
[----:B------:R-:W3:Y:S01]  /*1df0*/  @P0 LDG.E.CONSTANT R18, desc[UR12][R2.64+0x8] ;  /* 0x0000080c02120981 */ /* 0x000ee2000c1e9900 */
[----:B--2---:R-:W-:-:S04]  /*1e00*/  FADD R17, -R19, R17 ;  /* 0x0000001113117221 */ /* 0x004fc80000000100 */
[----:B-1----:R-:W-:-:S05]  /*1e10*/  FFMA R19, R16, R17, R19 ;  /* 0x0000001110137223 */ /* 0x002fca0000000013 */
[----:B------:R2:W-:Y:S01]  /*1e20*/  STG.E desc[UR12][R14.64+0x4], R19 ;  /* 0x000004130e007986 */ /* 0x0005e2000c10190c */
[----:B---3--:R-:W-:-:S04]  /*1e30*/  @P0 FADD R17, -R19, R18 ;  /* 0x0000001213110221 */ /* 0x008fc80000000100 */
[----:B------:R-:W-:-:S05]  /*1e40*/  @P0 FFMA R17, R16, R17, R19 ;  /* 0x0000001110110223 */ /* 0x000fca0000000013 */
[----:B------:R2:W-:Y:S02]  /*1e50*/  @P0 STG.E desc[UR12][R14.64+0x8], R17 ;  /* 0x000008110e000986 */ /* 0x0005e4000c10190c */
.L_x_66:
[----:B------:R-:W0:Y:S01]  /*1e60*/  LDCU UR9, c[0x0][0x3a0] ;  /* 0x00007400ff0977ac */ /* 0x000e220008000800 */
[----:B-----5:R-:W-:Y:S01]  /*1e70*/  IMAD.IADD R16, R0, 0x1, -R9 ;  /* 0x0000000100107824 */ /* 0x020fe200078e0a09 */
[----:B------:R-:W-:Y:S01]  /*1e80*/  BSSY.RECONVERGENT B3, `(.L_x_69) ;  /* 0x000004c000037945 */ /* 0x000fe20003800200 */
[----:B------:R-:W-:-:S03]  /*1e90*/  IADD3 R11, PT, PT, -R11, R10, RZ ;  /* 0x0000000a0b0b7210 */ /* 0x000fc60007ffe1ff */
[----:B------:R-:W-:Y:S02]  /*1ea0*/  LOP3.LUT P0, R16, R16, 0x3, RZ, 0xc0, !PT ;  /* 0x0000000310107812 */ /* 0x000fe4000780c0ff */
[----:B0--3--:R-:W-:-:S11]  /*1eb0*/  MOV R18, UR9 ;  /* 0x0000000900127c02 */ /* 0x009fd60008000f00 */
[----:B------:R-:W-:Y:S05]  /*1ec0*/  @!P0 BRA `(.L_x_70) ;  /* 0x00000004001c8947 */ /* 0x000fea0003800000 */
[----:B------:R-:W0:Y:S01]  /*1ed0*/  LDCU.64 UR16, c[0x0][0x3b0] ;  /* 0x00007600ff1077ac */ /* 0x000e220008000a00 */
[----:B------:R-:W-:Y:S02]  /*1ee0*/  IADD3 R3, PT, PT, R11, UR11, RZ ;  /* 0x0000000b0b037c10 */ /* 0x000fe4000fffe0ff */
[----:B------:R-:W-:-:S03]  /*1ef0*/  IADD3 R0, P0, PT, R10, R0, RZ ;  /* 0x000000000a007210 */ /* 0x000fc60007f1e0ff */
[----:B------:R-:W-:Y:S01]  /*1f00*/  IMAD.WIDE R12, R3, 0x4, R12 ;  /* 0x00000004030c7825 */ /* 0x000fe200078e020c */
[----:B------:R-:W-:-:S04]  /*1f10*/  LEA.HI.X.SX32 R3, R10, RZ, 0x1, P0 ;  /* 0x000000ff0a037211 */ /* 0x000fc800000f0eff */
[----:B-12---:R-:W2:Y:S01]  /*1f20*/  LDG.E R19, desc[UR12][R12.64] ;  /* 0x0000000c0c137981 */ /* 0x006ea2000c1e1900 */
[----:B0-----:R-:W-:-:S04]  /*1f30*/  LEA R14, P0, R0, UR16, 0x2 ;  /* 0x00000010000e7c11 */ /* 0x001fc8000f8010ff */
[----:B------:R-:W-:-:S05]  /*1f40*/  LEA.HI.X R15, R0, UR17, R3, 0x2, P0 ;  /* 0x00000011000f7c11 */ /* 0x000fca00080f1403 */
[----:B------:R-:W3:Y:S01]  /*1f50*/  LDG.E R0, desc[UR12][R14.64+-0x4] ;  /* 0xfffffc0c0e007981 */ /* 0x000ee2000c1e1900 */
[----:B------:R-:W-:Y:S01]  /*1f60*/  BSSY.RECONVERGENT B4, `(.L_x_71) ;  /* 0x000000f000047945 */ /* 0x000fe20003800200 */
[----:B--2---:R-:W0:Y:S01]  /*1f70*/  MUFU.RCP R2, R19 ;  /* 0x0000001300027308 */ /* 0x004e220000001000 */
[----:B---3--:R-:W-:Y:S01]  /*1f80*/  FADD R0, R0, -R19 ;  /* 0x8000001300007221 */ /* 0x008fe20000000000 */
[----:B0-----:R-:W-:-:S03]  /*1f90*/  FFMA R3, -R19, R2, 1 ;  /* 0x3f80000013037423 */ /* 0x001fc60000000102 */
[----:B------:R-:W-:Y:S01]  /*1fa0*/  FMUL R0, R0, 100 ;  /* 0x42c8000000007820 */ /* 0x000fe20000400000 */
[----:B------:R-:W-:-:S03]  /*1fb0*/  FFMA R3, R2, R3, R2 ;  /* 0x0000000302037223 */ /* 0x000fc60000000002 */
[----:B------:R-:W0:Y:S01]  /*1fc0*/  FCHK P0, R0, R19 ;  /* 0x0000001300007302 */ /* 0x000e220000000000 */
[----:B------:R-:W-:-:S04]  /*1fd0*/  FFMA R2, R0, R3, RZ ;  /* 0x0000000300027223 */ /* 0x000fc800000000ff */
[----:B------:R-:W-:-:S04]  /*1fe0*/  FFMA R17, -R19, R2, R0 ;  /* 0x0000000213117223 */ /* 0x000fc80000000100 */
[----:B------:R-:W-:Y:S01]  /*1ff0*/  FFMA R3, R3, R17, R2 ;  /* 0x0000001103037223 */ /* 0x000fe20000000002 */
[----:B0-----:R-:W-:Y:S06]  /*2000*/  @!P0 BRA `(.L_x_72) ;  /* 0x0000000000108947 */ /* 0x001fec0003800000 */
[----:B------:R-:W-:Y:S02]  /*2010*/  MOV R3, R19 ;  /* 0x0000001300037202 */ /* 0x000fe40000000f00 */
[----:B------:R-:W-:-:S07]  /*2020*/  MOV R2, 0x2040 ;  /* 0x0000204000027802 */ /* 0x000fce0000000f00 */
[----:B------:R-:W-:Y:S05]  /*2030*/  CALL.REL.NOINC `($__internal_1_$__cuda_sm3x_div_rn_noftz_f32_slowpath) ;  /* 0x0000000c003c7944 */ /* 0x000fea0003c00000 */
[----:B------:R-:W-:-:S07]  /*2040*/  IMAD.MOV.U32 R3, RZ, RZ, R0 ;  /* 0x000000ffff037224 */ /* 0x000fce00078e0000 */
.L_x_72:
[----:B------:R-:W-:Y:S05]  /*2050*/  BSYNC.RECONVERGENT B4 ;  /* 0x0000000000047941 */ /* 0x000fea0003800200 */
.L_x_71:
[----:B------:R0:W-:Y:S01]  /*2060*/  STG.E desc[UR12][R14.64+-0x4], R3 ;  /* 0xfffffc030e007986 */ /* 0x0001e2000c10190c */
[----:B------:R-:W-:Y:S02]  /*2070*/  ISETP.NE.AND P0, PT, R16, 0x1, PT ;  /* 0x000000011000780c */ /* 0x000fe40003f05270 */
[----:B------:R-:W-:-:S11]  /*2080*/  MOV R18, UR11 ;  /* 0x0000000b00127c02 */ /* 0x000fd60008000f00 */
[----:B0-----:R-:W-:Y:S05]  /*2090*/  @!P0 BRA `(.L_x_70) ;  /* 0x0000000000a88947 */ /* 0x001fea0003800000 */
        /* <DEDUP_REMOVED lines=17> */
.L_x_74:
[----:B------:R-:W-:Y:S05]  /*21b0*/  BSYNC.RECONVERGENT B4 ;  /* 0x0000000000047941 */ /* 0x000fea0003800200 */
.L_x_73:
        /* <DEDUP_REMOVED lines=17> */
[----:B------:R-:W-:Y:S01]  /*22d0*/  IMAD.MOV.U32 R3, RZ, RZ, R13 ;  /* 0x000000ffff037224 */ /* 0x000fe200078e000d */
[----:B------:R-:W-:-:S07]  /*22e0*/  MOV R2, 0x2300 ;  /* 0x0000230000027802 */ /* 0x000fce0000000f00 */
[----:B------:R-:W-:Y:S05]  /*22f0*/  CALL.REL.NOINC `($__internal_1_$__cuda_sm3x_div_rn_noftz_f32_slowpath) ;  /* 0x00000008008c7944 */ /* 0x000fea0003c00000 */
[----:B------:R-:W-:-:S07]  /*2300*/  MOV R3, R0 ;  /* 0x0000000000037202 */ /* 0x000fce0000000f00 */
.L_x_76:
[----:B------:R-:W-:Y:S05]  /*2310*/  BSYNC.RECONVERGENT B4 ;  /* 0x0000000000047941 */ /* 0x000fea0003800200 */
.L_x_75:
[----:B------:R0:W-:Y:S01]  /*2320*/  STG.E desc[UR12][R14.64+-0xc], R3 ;  /* 0xfffff4030e007986 */ /* 0x0001e2000c10190c */
[----:B------:R-:W-:-:S07]  /*2330*/  MOV R18, UR8 ;  /* 0x0000000800127c02 */ /* 0x000fce0008000f00 */
.L_x_70:
[----:B------:R-:W-:Y:S05]  /*2340*/  BSYNC.RECONVERGENT B3 ;  /* 0x0000000000037941 */ /* 0x000fea0003800200 */
.L_x_69:
[----:B------:R-:W3:Y:S01]  /*2350*/  LDCU UR9, c[0x0][0x3a0] ;  /* 0x00007400ff0977ac */ /* 0x000ee20008000800 */
[----:B------:R-:W4:Y:S01]  /*2360*/  LDC.64 R12, c[0x0][0x3b0] ;  /* 0x0000ec00ff0c7b82 */ /* 0x000f220000000a00 */
[----:B------:R-:W-:Y:S01]  /*2370*/  BSSY.RECONVERGENT B3, `(.L_x_77) ;  /* 0x000005b000037945 */ /* 0x000fe20003800200 */
[----:B---3--:R-:W-:-:S04]  /*2380*/  IADD3 R0, PT, PT, R9, -UR9, RZ ;  /* 0x8000000909007c10 */ /* 0x008fc8000fffe0ff */
[----:B------:R-:W-:-:S13]  /*2390*/  ISETP.GT.U32.AND P0, PT, R0, -0x4, PT ;  /* 0xfffffffc0000780c */ /* 0x000fda0003f04070 */
[----:B------:R-:W-:Y:S05]  /*23a0*/  @P0 BRA `(.L_x_78) ;  /* 0x00000004005c0947 */ /* 0x000fea0003800000 */
.L_x_87:
[----:B------:R-:W3:Y:S01]  /*23b0*/  LDCU.64 UR16, c[0x0][0x3b0] ;  /* 0x00007600ff1077ac */ /* 0x000ee20008000a00 */
[----:B012---:R-:W-:Y:S02]  /*23c0*/  IADD3 R15, PT, PT, R18, -0x1, R11 ;  /* 0xffffffff120f7810 */ /* 0x007fe40007ffe00b */
[----:B------:R-:W-:Y:S02]  /*23d0*/  SHF.R.S32.HI R3, RZ, 0x1f, R18 ;  /* 0x0000001fff037819 */ /* 0x000fe40000011412 */
[----:B------:R-:W-:Y:S01]  /*23e0*/  IADD3 R0, P0, PT, R10, R18, RZ ;  /* 0x000000120a007210 */ /* 0x000fe20007f1e0ff */
[----:B----4-:R-:W-:-:S03]  /*23f0*/  IMAD.WIDE R14, R15, 0x4, R12 ;  /* 0x000000040f0e7825 */ /* 0x010fc600078e020c */
[----:B------:R-:W-:Y:S02]  /*2400*/  LEA.HI.X.SX32 R3, R10, R3, 0x1, P0 ;  /* 0x000000030a037211 */ /* 0x000fe400000f0eff */
[----:B------:R-:W2:Y:S01]  /*2410*/  LDG.E R21, desc[UR12][R14.64] ;  /* 0x0000000c0e157981 */ /* 0x000ea2000c1e1900 */
[----:B---3--:R-:W-:-:S04]  /*2420*/  LEA R16, P0, R0, UR16, 0x2 ;  /* 0x0000001000107c11 */ /* 0x008fc8000f8010ff */
        /* <DEDUP_REMOVED lines=17> */
.L_x_80:
[----:B------:R-:W-:Y:S05]  /*2540*/  BSYNC.RECONVERGENT B4 ;  /* 0x0000000000047941 */ /* 0x000fea0003800200 */
.L_x_79:
        /* <DEDUP_REMOVED lines=18> */
.L_x_82:
[----:B------:R-:W-:Y:S05]  /*2670*/  BSYNC.RECONVERGENT B4 ;  /* 0x0000000000047941 */ /* 0x000fea0003800200 */
.L_x_81:
        /* <DEDUP_REMOVED lines=18> */
.L_x_84:
[----:B------:R-:W-:Y:S05]  /*27a0*/  BSYNC.RECONVERGENT B4 ;  /* 0x0000000000047941 */ /* 0x000fea0003800200 */
.L_x_83:
        /* <DEDUP_REMOVED lines=19> */
.L_x_86:
[----:B------:R-:W-:Y:S05]  /*28e0*/  BSYNC.RECONVERGENT B4 ;  /* 0x0000000000047941 */ /* 0x000fea0003800200 */
.L_x_85:
[----:B------:R3:W-:Y:S01]  /*28f0*/  STG.E desc[UR12][R16.64+-0x10], R19 ;  /* 0xfffff01310007986 */ /* 0x0007e2000c10190c */
[----:B------:R-:W-:-:S13]  /*2900*/  ISETP.GT.AND P0, PT, R18, R9, PT ;  /* 0x000000091200720c */ /* 0x000fda0003f04270 */
[----:B---3--:R-:W-:Y:S05]  /*2910*/  @P0 BRA `(.L_x_87) ;  /* 0xfffffff800a40947 */ /* 0x008fea000383ffff */
.L_x_78:
[----:B------:R-:W-:Y:S05]  /*2920*/  BSYNC.RECONVERGENT B3 ;  /* 0x0000000000037941 */ /* 0x000fea0003800200 */
.L_x_77:
[----:B------:R-:W-:-:S13]  /*2930*/  ISETP.GT.AND P0, PT, R9, RZ, PT ;  /* 0x000000ff0900720c */ /* 0x000fda0003f04270 */
[----:B------:R-:W-:Y:S05]  /*2940*/  @!P0 BRA `(.L_x_63) ;  /* 0x0000000000e08947 */ /* 0x000fea0003800000 */
[C---:B------:R-:W-:Y:S01]  /*2950*/  ISETP.GE.U32.AND P0, PT, R9.reuse, 0x8, PT ;  /* 0x000000080900780c */ /* 0x040fe20003f06070 */
[----:B------:R-:W-:Y:S01]  /*2960*/  BSSY.RECONVERGENT B0, `(.L_x_88) ;  /* 0x0000016000007945 */ /* 0x000fe20003800200 */
[----:B012---:R-:W-:Y:S01]  /*2970*/  LOP3.LUT R14, R9, 0x7, RZ, 0xc0, !PT ;  /* 0x00000007090e7812 */ /* 0x007fe200078ec0ff */
[----:B------:R-:W-:-:S03]  /*2980*/  HFMA2 R11, -RZ, RZ, 0, 0 ;  /* 0x00000000ff0b7431 */ /* 0x000fc600000001ff */
[----:B------:R-:W-:-:S07]  /*2990*/  ISETP.NE.AND P1, PT, R14, RZ, PT ;  /* 0x000000ff0e00720c */ /* 0x000fce0003f25270 */
[----:B------:R-:W-:Y:S06]  /*29a0*/  @!P0 BRA `(.L_x_89) ;  /* 0x0000000000448947 */ /* 0x000fec0003800000 */
[----:B----4-:R-:W0:Y:S01]  /*29b0*/  LDC.64 R12, c[0x0][0x3b0] ;  /* 0x0000ec00ff0c7b82 */ /* 0x010e220000000a00 */
[----:B------:R-:W-:Y:S01]  /*29c0*/  LOP3.LUT R11, R9, 0x7ffffff8, RZ, 0xc0, !PT ;  /* 0x7ffffff8090b7812 */ /* 0x000fe200078ec0ff */
[----:B------:R-:W-:Y:S01]  /*29d0*/  IMAD.MOV.U32 R15, RZ, RZ, 0x7fc00000 ;  /* 0x7fc00000ff0f7424 */ /* 0x000fe200078e00ff */
[----:B------:R-:W-:-:S07]  /*29e0*/  MOV R0, RZ ;  /* 0x000000ff00007202 */ /* 0x000fce0000000f00 */
.L_x_90:
[----:B-1----:R-:W-:Y:S02]  /*29f0*/  IADD3 R3, PT, PT, R10, R0, RZ ;  /* 0x000000000a037210 */ /* 0x002fe40007ffe0ff */
        /* <DEDUP_REMOVED lines=12> */
.L_x_89:
[----:B------:R-:W-:Y:S05]  /*2ac0*/  BSYNC.RECONVERGENT B0 ;  /* 0x0000000000007941 */ /* 0x000fea0003800200 */
.L_x_88:
[----:B------:R-:W-:Y:S05]  /*2ad0*/  @!P1 BRA `(.L_x_63) ;  /* 0x00000000007c9947 */ /* 0x000fea0003800000 */
[----:B------:R-:W-:Y:S01]  /*2ae0*/  ISETP.GE.U32.AND P0, PT, R14, 0x4, PT ;  /* 0x000000040e00780c */ /* 0x000fe20003f06070 */
[----:B------:R-:W-:Y:S01]  /*2af0*/  BSSY.RECONVERGENT B0, `(.L_x_91) ;  /* 0x000000d000007945 */ /* 0x000fe20003800200 */
[----:B------:R-:W-:-:S04]  /*2b00*/  LOP3.LUT R0, R9, 0x3, RZ, 0xc0, !PT ;  /* 0x0000000309007812 */ /* 0x000fc800078ec0ff */
[----:B------:R-:W-:-:S07]  /*2b10*/  ISETP.NE.AND P1, PT, R0, RZ, PT ;  /* 0x000000ff0000720c */ /* 0x000fce0003f25270 */
[----:B------:R-:W-:Y:S06]  /*2b20*/  @!P0 BRA `(.L_x_92) ;  /* 0x0000000000248947 */ /* 0x000fec0003800000 */
[----:B-1----:R-:W0:Y:S01]  /*2b30*/  LDC.64 R2, c[0x0][0x3b0] ;  /* 0x0000ec00ff027b82 */ /* 0x002e220000000a00 */
[----:B----4-:R-:W-:Y:S01]  /*2b40*/  IADD3 R13, PT, PT, R10, R11, RZ ;  /* 0x0000000b0a0d7210 */ /* 0x010fe20007ffe0ff */
[----:B------:R-:W-:Y:S01]  /*2b50*/  VIADD R11, R11, 0x4 ;  /* 0x000000040b0b7836 */ /* 0x000fe20000000000 */
[----:B------:R-:W-:-:S03]  /*2b60*/  MOV R15, 0x7fc00000 ;  /* 0x7fc00000000f7802 */ /* 0x000fc60000000f00 */
[----:B0-----:R-:W-:-:S05]  /*2b70*/  IMAD.WIDE R2, R13, 0x4, R2 ;  /* 0x000000040d027825 */ /* 0x001fca00078e0202 */
[----:B------:R0:W-:Y:S04]  /*2b80*/  STG.E desc[UR12][R2.64], R15 ;  /* 0x0000000f02007986 */ /* 0x0001e8000c10190c */
[----:B------:R0:W-:Y:S04]  /*2b90*/  STG.E desc[UR12][R2.64+0x4], R15 ;  /* 0x0000040f02007986 */ /* 0x0001e8000c10190c */
[----:B------:R0:W-:Y:S04]  /*2ba0*/  STG.E desc[UR12][R2.64+0x8], R15 ;  /* 0x0000080f02007986 */ /* 0x0001e8000c10190c */
[----:B------:R0:W-:Y:S02]  /*2bb0*/  STG.E desc[UR12][R2.64+0xc], R15 ;  /* 0x00000c0f02007986 */ /* 0x0001e4000c10190c */
.L_x_92:
[----:B------:R-:W-:Y:S05]  /*2bc0*/  BSYNC.RECONVERGENT B0 ;  /* 0x0000000000007941 */ /* 0x000fea0003800200 */
.L_x_91:
[----:B------:R-:W-:Y:S05]  /*2bd0*/  @!P1 BRA `(.L_x_63) ;  /* 0x00000000003c9947 */ /* 0x000fea0003800000 */
[----:B------:R-:W-:Y:S02]  /*2be0*/  LOP3.LUT R9, R9, 0x1, RZ, 0xc0, !PT ;  /* 0x0000000109097812 */ /* 0x000fe400078ec0ff */
[----:B------:R-:W-:Y:S02]  /*2bf0*/  ISETP.NE.AND P0, PT, R0, 0x1, PT ;  /* 0x000000010000780c */ /* 0x000fe40003f05270 */
[----:B------:R-:W-:-:S11]  /*2c00*/  ISETP.NE.U32.AND P1, PT, R9, 0x1, PT ;  /* 0x000000010900780c */ /* 0x000fd60003f25070 */
[----:B01----:R-:W0:Y:S01]  /*2c10*/  @P0 LDC.64 R2, c[0x0][0x3b0] ;  /* 0x0000ec00ff020b82 */ /* 0x003e220000000a00 */
[----:B------:R-:W-:Y:S02]  /*2c20*/  @P0 IADD3 R15, PT, PT, R10, R11, RZ ;  /* 0x0000000b0a0f0210 */ /* 0x000fe40007ffe0ff */
[----:B------:R-:W-:-:S04]  /*2c30*/  @P0 IADD3 R11, PT, PT, R11, 0x2, RZ ;  /* 0x000000020b0b0810 */ /* 0x000fc80007ffe0ff */
[----:B------:R-:W-:Y:S01]  /*2c40*/  @!P1 IADD3 R9, PT, PT, R10, R11, RZ ;  /* 0x0000000b0a099210 */ /* 0x000fe20007ffe0ff */
[----:B----4-:R-:W1:Y:S01]  /*2c50*/  @!P1 LDC.64 R12, c[0x0][0x3b0] ;  /* 0x0000ec00ff0c9b82 */ /* 0x010e620000000a00 */
[----:B0-----:R-:W-:Y:S01]  /*2c60*/  @P0 IMAD.WIDE R10, R15, 0x4, R2 ;  /* 0x000000040f0a0825 */ /* 0x001fe200078e0202 */
[----:B------:R-:W-:-:S05]  /*2c70*/  @P0 MOV R15, 0x7fc00000 ;  /* 0x7fc00000000f0802 */ /* 0x000fca0000000f00 */
[----:B------:R3:W-:Y:S01]  /*2c80*/  @P0 STG.E desc[UR12][R10.64], R15 ;  /* 0x0000000f0a000986 */ /* 0x0007e2000c10190c */
[----:B-1----:R-:W-:-:S03]  /*2c90*/  @!P1 IMAD.WIDE R2, R9, 0x4, R12 ;  /* 0x0000000409029825 */ /* 0x002fc600078e020c */
[----:B------:R3:W-:Y:S01]  /*2ca0*/  @P0 STG.E desc[UR12][R10.64+0x4], R15 ;  /* 0x0000040f0a000986 */ /* 0x0007e2000c10190c */
[----:B------:R-:W-:-:S05]  /*2cb0*/  @!P1 IMAD.MOV.U32 R9, RZ, RZ, 0x7fc00000 ;  /* 0x7fc00000ff099424 */ /* 0x000fca00078e00ff */
[----:B------:R3:W-:Y:S02]  /*2cc0*/  @!P1 STG.E desc[UR12][R2.64], R9 ;  /* 0x0000000902009986 */ /* 0x0007e4000c10190c */
.L_x_63:
[----:B------:R-:W-:Y:S05]  /*2cd0*/  BSYNC.RECONVERGENT B2 ;  /* 0x0000000000027941 */ /* 0x000fea0003800200 */
.L_x_62:
[----:B------:R-:W5:Y:S01]  /*2ce0*/  LDCU UR9, c[0x0][0x3a8] ;  /* 0x00007500ff0977ac */ /* 0x000f620008000800 */
[----:B------:R-:W-:-:S04]  /*2cf0*/  IADD3 R4, PT, PT, R4, UR6, RZ ;  /* 0x0000000604047c10 */ /* 0x000fc8000fffe0ff */
[----:B-----5:R-:W-:-:S13]  /*2d00*/  ISETP.GE.AND P0, PT, R4, UR9, PT ;  /* 0x0000000904007c0c */ /* 0x020fda000bf06270 */
[----:B------:R-:W-:Y:S05]  /*2d10*/  @!P0 BRA `(.L_x_93) ;  /* 0xffffffe4004c8947 */ /* 0x000fea000383ffff */
[----:B------:R-:W-:Y:S05]  /*2d20*/  EXIT ;  /* 0x000000000000794d */ /* 0x000fea0003800000 */
        .weak           $__internal_1_$__cuda_sm3x_div_rn_noftz_f32_slowpath
        .type           $__internal_1_$__cuda_sm3x_div_rn_noftz_f32_slowpath,@function
        .size           $__internal_1_$__cuda_sm3x_div_rn_noftz_f32_slowpath,(.L_x_178 - $__internal_1_$__cuda_sm3x_div_rn_noftz_f32_slowpath)
$__internal_1_$__cuda_sm3x_div_rn_noftz_f32_slowpath:
[----:B------:R-:W-:Y:S01]  /*2d30*/  SHF.R.U32.HI R19, RZ, 0x17, R3 ;  /* 0x00000017ff137819 */ /* 0x000fe20000011603 */
[----:B------:R-:W-:Y:S01]  /*2d40*/  BSSY.RECONVERGENT B0, `(.L_x_94) ;  /* 0x0000064000007945 */ /* 0x000fe20003800200 */
[----:B------:R-:W-:Y:S02]  /*2d50*/  SHF.R.U32.HI R21, RZ, 0x17, R0 ;  /* 0x00000017ff157819 */ /* 0x000fe40000011600 */
        /* <DEDUP_REMOVED lines=9> */
[----:B------:R-:W-:-:S04]  /*2df0*/  FSETP.GTU.FTZ.AND P1, PT, |R3|, +INF , PT ;  /* 0x7f8000000300780b */ /* 0x000fc80003f3c200 */
        /* <DEDUP_REMOVED lines=14> */
[----:B------:R-:W-:-:S05]  /*2ee0*/  VIADD R20, R21, 0xffffffff ;  /* 0xffffffff15147836 */ /* 0x000fca0000000000 */
[----:B------:R-:W-:Y:S02]  /*2ef0*/  ISETP.GE.AND P0, PT, R20, RZ, PT ;  /* 0x000000ff1400720c */ /* 0x000fe40003f06270 */
[----:B------:R-:W-:-:S04]  /*2f00*/  IADD3 R20, PT, PT, R19, -0x1, RZ ;  /* 0xffffffff13147810 */ /* 0x000fc80007ffe0ff */
[----:B------:R-:W-:-:S07]  /*2f10*/  ISETP.GE.AND P1, PT, R20, RZ, PT ;  /* 0x000000ff1400720c */ /* 0x000fce0003f26270 */
[----:B------:R-:W-:Y:S01]  /*2f20*/  @P0 MOV R20, RZ ;  /* 0x000000ff00140202 */ /* 0x000fe20000000f00 */
[----:B------:R-:W-:Y:S01]  /*2f30*/  @!P0 FFMA R0, R0, 1.84467440737095516160e+19, RZ ;  /* 0x5f80000000008823 */ /* 0x000fe200000000ff */
[----:B------:R-:W-:-:S04]  /*2f40*/  @!P0 MOV R20, 0xffffffc0 ;  /* 0xffffffc000148802 */ /* 0x000fc80000000f00 */
[----:B------:R-:W-:Y:S01]  /*2f50*/  @!P1 FFMA R3, R3, 1.84467440737095516160e+19, RZ ;  /* 0x5f80000003039823 */ /* 0x000fe200000000ff */
[----:B------:R-:W-:-:S07]  /*2f60*/  @!P1 IADD3 R20, PT, PT, R20, 0x40, RZ ;  /* 0x0000004014149810 */ /* 0x000fce0007ffe0ff */
.L_x_95:
[----:B------:R-:W-:Y:S01]  /*2f70*/  LEA R22, R19, 0xc0800000, 0x17 ;  /* 0xc080000013167811 */ /* 0x000fe200078eb8ff */
[----:B------:R-:W-:Y:S01]  /*2f80*/  BSSY.RECONVERGENT B1, `(.L_x_100) ;  /* 0x0000036000017945 */ /* 0x000fe20003800200 */
[----:B------:R-:W-:-:S03]  /*2f90*/  IADD3 R21, PT, PT, R21, -0x7f, RZ ;  /* 0xffffff8115157810 */ /* 0x000fc60007ffe0ff */
[----:B------:R-:W-:Y:S02]  /*2fa0*/  IMAD.IADD R25, R3, 0x1, -R22 ;  /* 0x0000000103197824 */ /* 0x000fe400078e0a16 */
[C---:B------:R-:W-:Y:S01]  /*2fb0*/  IMAD R0, R21.reuse, -0x800000, R0 ;  /* 0xff80000015007824 */ /* 0x040fe200078e0200 */
[----:B------:R-:W-:Y:S01]  /*2fc0*/  IADD3 R21, PT, PT, R21, 0x7f, -R19 ;  /* 0x0000007f15157810 */ /* 0x000fe20007ffe813 */
[----:B------:R-:W0:Y:S01]  /*2fd0*/  MUFU.RCP R22, R25 ;  /* 0x0000001900167308 */ /* 0x000e220000001000 */
[----:B------:R-:W-:Y:S02]  /*2fe0*/  FADD.FTZ R3, -R25, -RZ ;  /* 0x800000ff19037221 */ /* 0x000fe40000010100 */
[----:B------:R-:W-:Y:S02]  /*2ff0*/  IADD3 R21, PT, PT, R21, R20, RZ ;  /* 0x0000001415157210 */ /* 0x000fe40007ffe0ff */
        /* <DEDUP_REMOVED lines=21> */
[CCC-:B------:R-:W-:Y:S01]  /*3150*/  FFMA.RP R21, R23.reuse, R3.reuse, R24.reuse ;  /* 0x0000000317157223 */ /* 0x1c0fe20000008018 */
[----:B------:R-:W-:Y:S01]  /*3160*/  FFMA.RM R24, R23, R3, R24 ;  /* 0x0000000317187223 */ /* 0x000fe20000004018 */
[C---:B------:R-:W-:Y:S01]  /*3170*/  VIADD R3, R19.reuse, 0x20 ;  /* 0x0000002013037836 */ /* 0x040fe20000000000 */
[C---:B------:R-:W-:Y:S02]  /*3180*/  ISETP.NE.AND P2, PT, R19.reuse, RZ, PT ;  /* 0x000000ff1300720c */ /* 0x040fe40003f45270 */
[----:B------:R-:W-:Y:S02]  /*3190*/  LOP3.LUT R20, R20, 0x7fffff, RZ, 0xc0, !PT ;  /* 0x007fffff14147812 */ /* 0x000fe400078ec0ff */
[----:B------:R-:W-:Y:S02]  /*31a0*/  ISETP.NE.AND P1, PT, R19, RZ, PT ;  /* 0x000000ff1300720c */ /* 0x000fe40003f25270 */
[----:B------:R-:W-:-:S02]  /*31b0*/  LOP3.LUT R20, R20, 0x800000, RZ, 0xfc, !PT ;  /* 0x0080000014147812 */ /* 0x000fc400078efcff */
[----:B------:R-:W-:Y:S02]  /*31c0*/  IADD3 R19, PT, PT, -R19, RZ, RZ ;  /* 0x000000ff13137210 */ /* 0x000fe40007ffe1ff */
[----:B------:R-:W-:Y:S02]  /*31d0*/  SHF.L.U32 R3, R20, R3, RZ ;  /* 0x0000000314037219 */ /* 0x000fe400000006ff */
[----:B------:R-:W-:Y:S02]  /*31e0*/  FSETP.NEU.FTZ.AND P0, PT, R21, R24, PT ;  /* 0x000000181500720b */ /* 0x000fe40003f1d000 */
[----:B------:R-:W-:Y:S02]  /*31f0*/  SEL R19, R19, RZ, P2 ;  /* 0x000000ff13137207 */ /* 0x000fe40001000000 */
[----:B------:R-:W-:Y:S02]  /*3200*/  ISETP.NE.AND P1, PT, R3, RZ, P1 ;  /* 0x000000ff0300720c */ /* 0x000fe40000f25270 */
[----:B------:R-:W-:-:S02]  /*3210*/  SHF.R.U32.HI R20, RZ, R19, R20 ;  /* 0x00000013ff147219 */ /* 0x000fc40000011614 */
[----:B------:R-:W-:Y:S02]  /*3220*/  PLOP3.LUT P0, PT, P0, P1, PT, 0xf8, 0x8f ;  /* 0x00000000008f781c */ /* 0x000fe40000703f70 */
[----:B------:R-:W-:Y:S02]  /*3230*/  SHF.R.U32.HI R19, RZ, 0x1, R20 ;  /* 0x00000001ff137819 */ /* 0x000fe40000011614 */
[----:B------:R-:W-:-:S04]  /*3240*/  SEL R22, RZ, 0x1, !P0 ;  /* 0x00000001ff167807 */ /* 0x000fc80004000000 */
[----:B------:R-:W-:-:S04]  /*3250*/  LOP3.LUT R3, R22, 0x1, R19, 0xf8, !PT ;  /* 0x0000000116037812 */ /* 0x000fc800078ef813 */
[----:B------:R-:W-:-:S04]  /*3260*/  LOP3.LUT R20, R3, R20, RZ, 0xc0, !PT ;  /* 0x0000001403147212 */ /* 0x000fc800078ec0ff */
[----:B------:R-:W-:-:S04]  /*3270*/  IADD3 R19, PT, PT, R19, R20, RZ ;  /* 0x0000001413137210 */ /* 0x000fc80007ffe0ff */
[----:B------:R-:W-:Y:S01]  /*3280*/  LOP3.LUT R0, R19, R0, RZ, 0xfc, !PT ;  /* 0x0000000013007212 */ /* 0x000fe200078efcff */
[----:B------:R-:W-:Y:S06]  /*3290*/  BRA `(.L_x_103) ;  /* 0x0000000000107947 */ /* 0x000fec0003800000 */
.L_x_102:
[----:B------:R-:W-:-:S04]  /*32a0*/  LOP3.LUT R0, R0, 0x80000000, RZ, 0xc0, !PT ;  /* 0x8000000000007812 */ /* 0x000fc800078ec0ff */
[----:B------:R-:W-:Y:S01]  /*32b0*/  LOP3.LUT R0, R0, 0x7f800000, RZ, 0xfc, !PT ;  /* 0x7f80000000007812 */ /* 0x000fe200078efcff */
[----:B------:R-:W-:Y:S06]  /*32c0*/  BRA `(.L_x_103) ;  /* 0x0000000000047947 */ /* 0x000fec0003800000 */
.L_x_101:
[----:B------:R-:W-:-:S07]  /*32d0*/  LEA R0, R21, R0, 0x17 ;  /* 0x0000000015007211 */ /* 0x000fce00078eb8ff */
.L_x_103:
[----:B------:R-:W-:Y:S05]  /*32e0*/  BSYNC.RECONVERGENT B1 ;  /* 0x0000000000017941 */ /* 0x000fea0003800200 */
.L_x_100:
[----:B------:R-:W-:Y:S05]  /*32f0*/  BRA `(.L_x_104) ;  /* 0x0000000000207947 */ /* 0x000fea0003800000 */
.L_x_99:
[----:B------:R-:W-:-:S04]  /*3300*/  LOP3.LUT R0, R3, 0x80000000, R0, 0x48, !PT ;  /* 0x8000000003007812 */ /* 0x000fc800078e4800 */
[----:B------:R-:W-:Y:S01]  /*3310*/  LOP3.LUT R0, R0, 0x7f800000, RZ, 0xfc, !PT ;  /* 0x7f80000000007812 */ /* 0x000fe200078efcff */
[----:B------:R-:W-:Y:S06]  /*3320*/  BRA `(.L_x_104) ;  /* 0x0000000000147947 */ /* 0x000fec0003800000 */
.L_x_98:
[----:B------:R-:W-:Y:S01]  /*3330*/  LOP3.LUT R0, R3, 0x80000000, R0, 0x48, !PT ;  /* 0x8000000003007812 */ /* 0x000fe200078e4800 */
[----:B------:R-:W-:Y:S06]  /*3340*/  BRA `(.L_x_104) ;  /* 0x00000000000c7947 */ /* 0x000fec0003800000 */
.L_x_97:
[----:B------:R-:W0:Y:S01]  /*3350*/  MUFU.RSQ R0, -QNAN ;  /* 0xffc0000000007908 */ /* 0x000e220000001400 */
[----:B------:R-:W-:Y:S05]  /*3360*/  BRA `(.L_x_104) ;  /* 0x0000000000047947 */ /* 0x000fea0003800000 */
.L_x_96:
[----:B------:R-:W-:-:S07]  /*3370*/  FADD.FTZ R0, R0, R3 ;  /* 0x0000000300007221 */ /* 0x000fce0000010000 */
.L_x_104:
[----:B------:R-:W-:Y:S05]  /*3380*/  BSYNC.RECONVERGENT B0 ;  /* 0x0000000000007941 */ /* 0x000fea0003800200 */
.L_x_94:
[----:B------:R-:W-:-:S04]  /*3390*/  HFMA2 R3, -RZ, RZ, 0, 0 ;  /* 0x00000000ff037431 */ /* 0x000fc800000001ff */
[----:B0-----:R-:W-:Y:S05]  /*33a0*/  RET.REL.NODEC R2 `(cvi_batch_from_range_f32) ;  /* 0xffffffcc02147950 */ /* 0x001fea0003c3ffff */
.L_x_105:
        /* <DEDUP_REMOVED lines=13> */
.L_x_178:


//--------------------- .text.cvi_batch_f32       --------------------------
	.section	.text.cvi_batch_f32,"ax",@progbits
	.align	128
        .global         cvi_batch_f32
        .type           cvi_batch_f32,@function
        .size           cvi_batch_f32,(.L_x_179 - cvi_batch_f32)
        .other          cvi_batch_f32,@"STO_CUDA_ENTRY STV_DEFAULT"
cvi_batch_f32:
.text.cvi_batch_f32:
        /* <DEDUP_REMOVED lines=17> */
[----:B------:R-:W0:Y:S01]  /*0110*/  LDCU.128 UR4, c[0x0][0x380] ;  /* 0x00007000ff0477ac */ /* 0x000e220008000c00 */
[----:B------:R-:W-:Y:S01]  /*0120*/  UIADD3 UR12, UPT, UPT, UR11, 0x1, URZ ;  /* 0x000000010b0c7890 */ /* 0x000fe2000fffe0ff */
[----:B------:R-:W1:Y:S03]  /*0130*/  LDCU.64 UR14, c[0x0][0x358] ;  /* 0x00006b00ff0e77ac */ /* 0x000e660008000a00 */
[----:B------:R-:W-:Y:S02]  /*0140*/  UISETP.GE.AND UP0, UPT, UR12, UR10, UPT ;  /* 0x0000000a0c00728c */ /* 0x000fe4000bf06270 */
[----:B------:R-:W-:Y:S02]  /*0150*/  UIADD3 UR13, UPT, UPT, UR10, -0x1, URZ ;  /* 0xffffffff0a0d7890 */ /* 0x000fe4000fffe0ff */
[----:B0-----:R-:W-:Y:S02]  /*0160*/  UIMAD.WIDE UR4, UR11, 0x4, UR4 ;  /* 0x000000040b0478a5 */ /* 0x001fe4000f8e0204 */
[----:B------:R-:W-:-:S03]  /*0170*/  UIMAD.WIDE UR6, UR11, 0x4, UR6 ;  /* 0x000000040b0678a5 */ /* 0x000fc6000f8e0206 */
[----:B-1----:R-:W-:Y:S09]  /*0180*/  BRA.U !UP0, `(.L_x_106) ;  /* 0x00000011081c7547 */ /* 0x002ff2000b800000 */
[----:B------:R-:W0:Y:S01]  /*0190*/  LDCU.64 UR18, c[0x0][0x3b8] ;  /* 0x00007700ff1277ac */ /* 0x000e220008000a00 */
[----:B------:R-:W-:Y:S02]  /*01a0*/  UIADD3 UR11, UPT, UPT, UR10, -0x2, URZ ;  /* 0xfffffffe0a0b7890 */ /* 0x000fe4000fffe0ff */
[----:B------:R-:W-:-:S12]  /*01b0*/  UIADD3 UR9, UPT, UPT, UR10, -0x3, URZ ;  /* 0xfffffffd0a097890 */ /* 0x000fd8000fffe0ff */
.L_x_133:
[----:B-1--4-:R-:W1:Y:S08]  /*01c0*/  LDC.64 R6, c[0x0][0x3a0] ;  /* 0x0000e800ff067b82 */ /* 0x012e700000000a00 */
[----:B--2---:R-:W2:Y:S08]  /*01d0*/  LDC.64 R2, c[0x0][0x390] ;  /* 0x0000e400ff027b82 */ /* 0x004eb00000000a00 */
[----:B---3--:R-:W3:Y:S01]  /*01e0*/  LDC R17, c[0x0][0x3a8] ;  /* 0x0000ea00ff117b82 */ /* 0x008ee20000000800 */
[----:B-1----:R-:W-:-:S06]  /*01f0*/  IMAD.WIDE R6, R18, 0x4, R6 ;  /* 0x0000000412067825 */ /* 0x002fcc00078e0206 */
[----:B------:R-:W3:Y:S01]  /*0200*/  LDG.E.CONSTANT R6, desc[UR14][R6.64] ;  /* 0x0000000e06067981 */ /* 0x000ee2000c1e9900 */
[----:B--2---:R-:W-:-:S05]  /*0210*/  IMAD.WIDE R2, R18, 0x4, R2 ;  /* 0x0000000412027825 */ /* 0x004fca00078e0202 */
[----:B------:R-:W2:Y:S01]  /*0220*/  LDG.E.CONSTANT R5, desc[UR14][R2.64] ;  /* 0x0000000e02057981 */ /* 0x000ea2000c1e9900 */
[----:B------:R-:W-:Y:S01]  /*0230*/  BSSY.RECONVERGENT B2, `(.L_x_107) ;  /* 0x00000f7000027945 */ /* 0x000fe20003800200 */
[----:B---3--:R-:W-:-:S04]  /*0240*/  ISETP.GE.AND P0, PT, R6, R17, PT ;  /* 0x000000110600720c */ /* 0x008fc80003f06270 */
[----:B--2---:R-:W-:-:S13]  /*0250*/  ISETP.LT.OR P0, PT, R5, 0x1, P0 ;  /* 0x000000010500780c */ /* 0x004fda0000701670 */
[----:B------:R-:W-:Y:S05]  /*0260*/  @P0 BRA `(.L_x_108) ;  /* 0x0000000c00cc0947 */ /* 0x000fea0003800000 */
[----:B------:R-:W-:Y:S01]  /*0270*/  MOV R8, UR4 ;  /* 0x0000000400087c02 */ /* 0x000fe20008000f00 */
[----:B------:R-:W-:Y:S01]  /*0280*/  IMAD.U32 R13, RZ, RZ, UR7 ;  /* 0x00000007ff0d7e24 */ /* 0x000fe2000f8e00ff */
[----:B------:R-:W-:Y:S01]  /*0290*/  MOV R9, UR5 ;  /* 0x0000000500097c02 */ /* 0x000fe20008000f00 */
[----:B------:R-:W1:Y:S01]  /*02a0*/  LDC.64 R10, c[0x0][0x3b8] ;  /* 0x0000ee00ff0a7b82 */ /* 0x000e620000000a00 */
[----:B------:R-:W-:Y:S01]  /*02b0*/  MOV R12, UR6 ;  /* 0x00000006000c7c02 */ /* 0x000fe20008000f00 */
[----:B------:R-:W2:Y:S02]  /*02c0*/  LDCU UR10, c[0x0][0x3ac] ;  /* 0x00007580ff0a77ac */ /* 0x000ea40008000800 */
[----:B------:R-:W3:Y:S04]  /*02d0*/  LDG.E.CONSTANT R8, desc[UR14][R8.64] ;  /* 0x0000000e08087981 */ /* 0x000ee8000c1e9900 */
[----:B------:R-:W3:Y:S01]  /*02e0*/  LDG.E.CONSTANT R13, desc[UR14][R12.64] ;  /* 0x0000000e0c0d7981 */ /* 0x000ee2000c1e9900 */
[-C--:B------:R-:W-:Y:S01]  /*02f0*/  IMAD R4, R18, R17.reuse, RZ ;  /* 0x0000001112047224 */ /* 0x080fe200078e02ff */
[----:B------:R-:W-:Y:S01]  /*0300*/  IADD3 R0, PT, PT, -R6, R17, RZ ;  /* 0x0000001106007210 */ /* 0x000fe20007ffe1ff */
[----:B------:R-:W-:Y:S03]  /*0310*/  BSSY.RECONVERGENT B3, `(.L_x_109) ;  /* 0x0000051000037945 */ /* 0x000fe60003800200 */
[----:B------:R-:W-:-:S02]  /*0320*/  IADD3 R5, PT, PT, -R5, R4, RZ ;  /* 0x0000000405057210 */ /* 0x000fc40007ffe1ff */
[----:B--2---:R-:W-:Y:S01]  /*0330*/  IADD3 R3, PT, PT, R4, UR10, RZ ;  /* 0x0000000a04037c10 */ /* 0x004fe2000fffe0ff */
[----:B------:R-:W2:Y:S04]  /*0340*/  LDCU UR10, c[0x0][0x3a8] ;  /* 0x00007500ff0a77ac */ /* 0x000ea80008000800 */
[----:B-1----:R-:W-:-:S04]  /*0350*/  IMAD.WIDE R2, R3, 0x4, R10 ;  /* 0x0000000403027825 */ /* 0x002fc800078e020a */
[----:B--2---:R-:W-:Y:S02]  /*0360*/  IMAD.U32 R7, RZ, RZ, UR10 ;  /* 0x0000000aff077e24 */ /* 0x004fe4000f8e00ff */
[----:B---3--:R-:W-:Y:S01]  /*0370*/  FADD R15, R8, -R13 ;  /* 0x8000000d080f7221 */ /* 0x008fe20000000000 */
[----:B------:R-:W-:-:S04]  /*0380*/  LOP3.LUT P0, R8, R0, 0x3, RZ, 0xc0, !PT ;  /* 0x0000000300087812 */ /* 0x000fc8000780c0ff */
[----:B------:R1:W-:Y:S09]  /*0390*/  STG.E desc[UR14][R2.64], R15 ;  /* 0x0000000f02007986 */ /* 0x0003f2000c10190e */
        /* <DEDUP_REMOVED lines=21> */
[----:B------:R-:W-:Y:S02]  /*04f0*/  MOV R3, R9 ;  /* 0x0000000900037202 */ /* 0x000fe40000000f00 */
[----:B------:R-:W-:-:S07]  /*0500*/  MOV R20, 0x520 ;  /* 0x0000052000147802 */ /* 0x000fce0000000f00 */
[----:B0-----:R-:W-:Y:S05]  /*0510*/  CALL.REL.NOINC `($__internal_2_$__cuda_sm3x_div_rn_noftz_f32_slowpath) ;  /* 0x0000002400a47944 */ /* 0x001fea0003c00000 */
[----:B------:R-:W-:-:S07]  /*0520*/  MOV R3, R0 ;  /* 0x0000000000037202 */ /* 0x000fce0000000f00 */
.L_x_112:
[----:B0-----:R-:W-:Y:S05]  /*0530*/  BSYNC.RECONVERGENT B4 ;  /* 0x0000000000047941 */ /* 0x001fea0003800200 */
.L_x_111:
[----:B------:R2:W-:Y:S01]  /*0540*/  STG.E desc[UR14][R12.64+-0x4], R3 ;  /* 0xfffffc030c007986 */ /* 0x0005e2000c10190e */
[----:B------:R-:W-:Y:S01]  /*0550*/  ISETP.NE.AND P0, PT, R8, 0x1, PT ;  /* 0x000000010800780c */ /* 0x000fe20003f05270 */
[----:B------:R-:W-:-:S12]  /*0560*/  IMAD.U32 R7, RZ, RZ, UR13 ;  /* 0x0000000dff077e24 */ /* 0x000fd8000f8e00ff */
        /* <DEDUP_REMOVED lines=16> */
[----:B------:R-:W-:Y:S05]  /*0670*/  CALL.REL.NOINC `($__internal_2_$__cuda_sm3x_div_rn_noftz_f32_slowpath) ;  /* 0x00000024004c7944 */ /* 0x000fea0003c00000 */
[----:B------:R-:W-:-:S07]  /*0680*/  MOV R3, R0 ;  /* 0x0000000000037202 */ /* 0x000fce0000000f00 */
.L_x_114:
[----:B------:R-:W-:Y:S05]  /*0690*/  BSYNC.RECONVERGENT B4 ;  /* 0x0000000000047941 */ /* 0x000fea0003800200 */
.L_x_113:
        /* <DEDUP_REMOVED lines=19> */
[----:B------:R-:W-:Y:S05]  /*07d0*/  CALL.REL.NOINC `($__internal_2_$__cuda_sm3x_div_rn_noftz_f32_slowpath) ;  /* 0x0000002000f47944 */ /* 0x000fea0003c00000 */
[----:B------:R-:W-:-:S07]  /*07e0*/  MOV R3, R0 ;  /* 0x0000000000037202 */ /* 0x000fce0000000f00 */
.L_x_116:
[----:B------:R-:W-:Y:S05]  /*07f0*/  BSYNC.RECONVERGENT B4 ;  /* 0x0000000000047941 */ /* 0x000fea0003800200 */
.L_x_115:
[----:B------:R2:W-:Y:S01]  /*0800*/  STG.E desc[UR14][R12.64+-0xc], R3 ;  /* 0xfffff4030c007986 */ /* 0x0005e2000c10190e */
[----:B------:R-:W-:-:S07]  /*0810*/  MOV R7, UR9 ;  /* 0x0000000900077c02 */ /* 0x000fce0008000f00 */
.L_x_110:
[----:B0-----:R-:W-:Y:S05]  /*0820*/  BSYNC.RECONVERGENT B3 ;  /* 0x0000000000037941 */ /* 0x001fea0003800200 */
.L_x_109:
[----:B------:R-:W0:Y:S01]  /*0830*/  LDCU UR10, c[0x0][0x3a8] ;  /* 0x00007500ff0a77ac */ /* 0x000e220008000800 */
[----:B------:R-:W3:Y:S01]  /*0840*/  LDC.64 R8, c[0x0][0x3b8] ;  /* 0x0000ee00ff087b82 */ /* 0x000ee20000000a00 */
[----:B------:R-:W-:Y:S01]  /*0850*/  BSSY.RECONVERGENT B3, `(.L_x_117) ;  /* 0x000005a000037945 */ /* 0x000fe20003800200 */
[----:B0-----:R-:W-:-:S04]  /*0860*/  IADD3 R0, PT, PT, R6, -UR10, RZ ;  /* 0x8000000a06007c10 */ /* 0x001fc8000fffe0ff */
[----:B------:R-:W-:-:S13]  /*0870*/  ISETP.GT.U32.AND P0, PT, R0, -0x4, PT ;  /* 0xfffffffc0000780c */ /* 0x000fda0003f04070 */
[----:B------:R-:W-:Y:S05]  /*0880*/  @P0 BRA `(.L_x_118) ;  /* 0x0000000400580947 */ /* 0x000fea0003800000 */
.L_x_127:
[----:B------:R-:W-:Y:S02]  /*0890*/  IADD3 R11, PT, PT, R7, -0x1, R5 ;  /* 0xffffffff070b7810 */ /* 0x000fe40007ffe005 */
[----:B-12---:R-:W-:Y:S02]  /*08a0*/  SHF.R.S32.HI R3, RZ, 0x1f, R7 ;  /* 0x0000001fff037819 */ /* 0x006fe40000011407 */
        /* <DEDUP_REMOVED lines=22> */
.L_x_120:
[----:B------:R-:W-:Y:S05]  /*0a10*/  BSYNC.RECONVERGENT B4 ;  /* 0x0000000000047941 */ /* 0x000fea0003800200 */
.L_x_119:
        /* <DEDUP_REMOVED lines=16> */
[----:B------:R-:W-:Y:S05]  /*0b20*/  CALL.REL.NOINC `($__internal_2_$__cuda_sm3x_div_rn_noftz_f32_slowpath) ;  /* 0x0000002000207944 */ /* 0x000fea0003c00000 */
[----:B------:R-:W-:-:S07]  /*0b30*/  MOV R15, R0 ;  /* 0x00000000000f7202 */ /* 0x000fce0000000f00 */
.L_x_122:
[----:B------:R-:W-:Y:S05]  /*0b40*/  BSYNC.RECONVERGENT B4 ;  /* 0x0000000000047941 */ /* 0x000fea0003800200 */
.L_x_121:
        /* <DEDUP_REMOVED lines=16> */
[----:B------:R-:W-:Y:S05]  /*0c50*/  CALL.REL.NOINC `($__internal_2_$__cuda_sm3x_div_rn_noftz_f32_slowpath) ;  /* 0x0000001c00d47944 */ /* 0x000fea0003c00000 */
[----:B------:R-:W-:-:S07]  /*0c60*/  MOV R3, R0 ;  /* 0x0000000000037202 */ /* 0x000fce0000000f00 */
.L_x_124:
[----:B------:R-:W-:Y:S05]  /*0c70*/  BSYNC.RECONVERGENT B4 ;  /* 0x0000000000047941 */ /* 0x000fea0003800200 */
.L_x_123:
[----:B------:R0:W-:Y:S04]  /*0c80*/  STG.E desc[UR14][R12.64+-0xc], R3 ;  /* 0xfffff4030c007986 */ /* 0x0001e8000c10190e */
[----:B------:R-:W2:Y:S04]  /*0c90*/  LDG.E R11, desc[UR14][R10.64+-0xc] ;  /* 0xfffff40e0a0b7981 */ /* 0x000ea8000c1e1900 */
[----:B------:R-:W3:Y:S01]  /*0ca0*/  LDG.E R0, desc[UR14][R12.64+-0x10] ;  /* 0xfffff00e0c007981 */ /* 0x000ee2000c1e1900 */
[----:B------:R-:W-:Y:S01]  /*0cb0*/  BSSY.RECONVERGENT B4, `(.L_x_125) ;  /* 0x0000010000047945 */ /* 0x000fe20003800200 */
[----:B------:R-:W-:Y:S01]  /*0cc0*/  IADD3 R7, PT, PT, R7, -0x4, RZ ;  /* 0xfffffffc07077810 */ /* 0x000fe20007ffe0ff */
        /* <DEDUP_REMOVED lines=13> */
[----:B------:R-:W-:-:S07]  /*0da0*/  IMAD.MOV.U32 R15, RZ, RZ, R0 ;  /* 0x000000ffff0f7224 */ /* 0x000fce00078e0000 */
.L_x_126:
[----:B------:R-:W-:Y:S05]  /*0db0*/  BSYNC.RECONVERGENT B4 ;  /* 0x0000000000047941 */ /* 0x000fea0003800200 */
.L_x_125:
[----:B------:R0:W-:Y:S01]  /*0dc0*/  STG.E desc[UR14][R12.64+-0x10], R15 ;  /* 0xfffff00f0c007986 */ /* 0x0001e2000c10190e */
[----:B------:R-:W-:-:S13]  /*0dd0*/  ISETP.GT.AND P0, PT, R7, R6, PT ;  /* 0x000000060700720c */ /* 0x000fda0003f04270 */
[----:B0-----:R-:W-:Y:S05]  /*0de0*/  @P0 BRA `(.L_x_127) ;  /* 0xfffffff800a80947 */ /* 0x001fea000383ffff */
.L_x_118:
[----:B------:R-:W-:Y:S05]  /*0df0*/  BSYNC.RECONVERGENT B3 ;  /* 0x0000000000037941 */ /* 0x000fea0003800200 */
.L_x_117:
[----:B------:R-:W-:-:S13]  /*0e00*/  ISETP.GE.AND P0, PT, R6, 0x1, PT ;  /* 0x000000010600780c */ /* 0x000fda0003f06270 */
[----:B------:R-:W-:Y:S05]  /*0e10*/  @!P0 BRA `(.L_x_108) ;  /* 0x0000000000e08947 */ /* 0x000fea0003800000 */
[C---:B------:R-:W-:Y:S01]  /*0e20*/  ISETP.GE.U32.AND P0, PT, R6.reuse, 0x8, PT ;  /* 0x000000080600780c */ /* 0x040fe20003f06070 */
[----:B------:R-:W-:Y:S01]  /*0e30*/  BSSY.RECONVERGENT B0, `(.L_x_128) ;  /* 0x0000016000007945 */ /* 0x000fe20003800200 */
[----:B------:R-:W-:Y:S01]  /*0e40*/  LOP3.LUT R10, R6, 0x7, RZ, 0xc0, !PT ;  /* 0x00000007060a7812 */ /* 0x000fe200078ec0ff */
[----:B------:R-:W-:-:S03]  /*0e50*/  HFMA2 R5, -RZ, RZ, 0, 0 ;  /* 0x00000000ff057431 */ /* 0x000fc600000001ff */
[----:B------:R-:W-:-:S07]  /*0e60*/  ISETP.NE.AND P1, PT, R10, RZ, PT ;  /* 0x000000ff0a00720c */ /* 0x000fce0003f25270 */
[----:B------:R-:W-:Y:S06]  /*0e70*/  @!P0 BRA `(.L_x_129) ;  /* 0x0000000000448947 */ /* 0x000fec0003800000 */
[----:B---3--:R-:W0:Y:S01]  /*0e80*/  LDC.64 R8, c[0x0][0x3b8] ;  /* 0x0000ee00ff087b82 */ /* 0x008e220000000a00 */
[----:B------:R-:W-:Y:S02]  /*0e90*/  LOP3.LUT R5, R6, 0x7ffffff8, RZ, 0xc0, !PT ;  /* 0x7ffffff806057812 */ /* 0x000fe400078ec0ff */
[----:B------:R-:W-:Y:S02]  /*0ea0*/  MOV R0, RZ ;  /* 0x000000ff00007202 */ /* 0x000fe40000000f00 */
[----:B------:R-:W-:-:S07]  /*0eb0*/  MOV R7, 0x7fc00000 ;  /* 0x7fc0000000077802 */ /* 0x000fce0000000f00 */
.L_x_130:
[----:B-12-4-:R-:W-:Y:S01]  /*0ec0*/  IMAD.IADD R3, R4, 0x1, R0 ;  /* 0x0000000104037824 */ /* 0x016fe200078e0200 */
        /* <DEDUP_REMOVED lines=12> */
.L_x_129:
[----:B------:R-:W-:Y:S05]  /*0f90*/  BSYNC.RECONVERGENT B0 ;  /* 0x0000000000007941 */ /* 0x000fea0003800200 */
.L_x_128:
[----:B------:R-:W-:Y:S05]  /*0fa0*/  @!P1 BRA `(.L_x_108) ;  /* 0x00000000007c9947 */ /* 0x000fea0003800000 */
[----:B------:R-:W-:Y:S01]  /*0fb0*/  ISETP.GE.U32.AND P0, PT, R10, 0x4, PT ;  /* 0x000000040a00780c */ /* 0x000fe20003f06070 */
[----:B------:R-:W-:Y:S01]  /*0fc0*/  BSSY.RECONVERGENT B0, `(.L_x_131) ;  /* 0x000000d000007945 */ /* 0x000fe20003800200 */
[----:B------:R-:W-:-:S04]  /*0fd0*/  LOP3.LUT R0, R6, 0x3, RZ, 0xc0, !PT ;  /* 0x0000000306007812 */ /* 0x000fc800078ec0ff */
[----:B------:R-:W-:-:S07]  /*0fe0*/  ISETP.NE.AND P1, PT, R0, RZ, PT ;  /* 0x000000ff0000720c */ /* 0x000fce0003f25270 */
[----:B------:R-:W-:Y:S06]  /*0ff0*/  @!P0 BRA `(.L_x_132) ;  /* 0x0000000000248947 */ /* 0x000fec0003800000 */
[----:B-12-4-:R-:W0:Y:S01]  /*1000*/  LDC.64 R2, c[0x0][0x3b8] ;  /* 0x0000ee00ff027b82 */ /* 0x016e220000000a00 */
[----:B------:R-:W-:Y:S01]  /*1010*/  IADD3 R7, PT, PT, R4, R5, RZ ;  /* 0x0000000504077210 */ /* 0x000fe20007ffe0ff */
[----:B------:R-:W-:Y:S01]  /*1020*/  VIADD R5, R5, 0x4 ;  /* 0x0000000405057836 */ /* 0x000fe20000000000 */
[----:B---3--:R-:W-:-:S03]  /*1030*/  MOV R9, 0x7fc00000 ;  /* 0x7fc0000000097802 */ /* 0x008fc60000000f00 */
[----:B0-----:R-:W-:-:S05]  /*1040*/  IMAD.WIDE R2, R7, 0x4, R2 ;  /* 0x0000000407027825 */ /* 0x001fca00078e0202 */
[----:B------:R0:W-:Y:S04]  /*1050*/  STG.E desc[UR14][R2.64], R9 ;  /* 0x0000000902007986 */ /* 0x0001e8000c10190e */
[----:B------:R0:W-:Y:S04]  /*1060*/  STG.E desc[UR14][R2.64+0x4], R9 ;  /* 0x0000040902007986 */ /* 0x0001e8000c10190e */
[----:B------:R0:W-:Y:S04]  /*1070*/  STG.E desc[UR14][R2.64+0x8], R9 ;  /* 0x0000080902007986 */ /* 0x0001e8000c10190e */
[----:B------:R0:W-:Y:S02]  /*1080*/  STG.E desc[UR14][R2.64+0xc], R9 ;  /* 0x00000c0902007986 */ /* 0x0001e4000c10190e */
.L_x_132:
[----:B------:R-:W-:Y:S05]  /*1090*/  BSYNC.RECONVERGENT B0 ;  /* 0x0000000000007941 */ /* 0x000fea0003800200 */
.L_x_131:
[----:B------:R-:W-:Y:S05]  /*10a0*/  @!P1 BRA `(.L_x_108) ;  /* 0x00000000003c9947 */ /* 0x000fea0003800000 */
[----:B------:R-:W-:Y:S02]  /*10b0*/  LOP3.LUT R6, R6, 0x1, RZ, 0xc0, !PT ;  /* 0x0000000106067812 */ /* 0x000fe400078ec0ff */
[----:B------:R-:W-:Y:S02]  /*10c0*/  ISETP.NE.AND P0, PT, R0, 0x1, PT ;  /* 0x000000010000780c */ /* 0x000fe40003f05270 */
[----:B------:R-:W-:-:S11]  /*10d0*/  ISETP.NE.U32.AND P1, PT, R6, 0x1, PT ;  /* 0x000000010600780c */ /* 0x000fd60003f25070 */
[----:B012-4-:R-:W0:Y:S01]  /*10e0*/  @P0 LDC.64 R2, c[0x0][0x3b8] ;  /* 0x0000ee00ff020b82 */ /* 0x017e220000000a00 */
[----:B------:R-:W-:Y:S02]  /*10f0*/  @P0 IADD3 R11, PT, PT, R4, R5, RZ ;  /* 0x00000005040b0210 */ /* 0x000fe40007ffe0ff */
[----:B------:R-:W-:-:S04]  /*1100*/  @P0 IADD3 R5, PT, PT, R5, 0x2, RZ ;  /* 0x0000000205050810 */ /* 0x000fc80007ffe0ff */
[----:B---3--:R-:W-:Y:S01]  /*1110*/  @!P1 IADD3 R9, PT, PT, R4, R5, RZ ;  /* 0x0000000504099210 */ /* 0x008fe20007ffe0ff */
[----:B------:R-:W1:Y:S01]  /*1120*/  @!P1 LDC.64 R6, c[0x0][0x3b8] ;  /* 0x0000ee00ff069b82 */ /* 0x000e620000000a00 */
[----:B0-----:R-:W-:-:S04]  /*1130*/  @P0 IMAD.WIDE R4, R11, 0x4, R2 ;  /* 0x000000040b040825 */ /* 0x001fc800078e0202 */
[----:B------:R-:W-:Y:S02]  /*1140*/  @P0 IMAD.MOV.U32 R11, RZ, RZ, 0x7fc00000 ;  /* 0x7fc00000ff0b0424 */ /* 0x000fe400078e00ff */
[----:B-1----:R-:W-:Y:S01]  /*1150*/  @!P1 IMAD.WIDE R2, R9, 0x4, R6 ;  /* 0x0000000409029825 */ /* 0x002fe200078e0206 */
[----:B------:R-:W-:Y:S02]  /*1160*/  @!P1 MOV R7, 0x7fc00000 ;  /* 0x7fc0000000079802 */ /* 0x000fe40000000f00 */
[----:B------:R0:W-:Y:S04]  /*1170*/  @P0 STG.E desc[UR14][R4.64], R11 ;  /* 0x0000000b04000986 */ /* 0x0001e8000c10190e */
[----:B------:R0:W-:Y:S04]  /*1180*/  @P0 STG.E desc[UR14][R4.64+0x4], R11 ;  /* 0x0000040b04000986 */ /* 0x0001e8000c10190e */
[----:B------:R0:W-:Y:S02]  /*1190*/  @!P1 STG.E desc[UR14][R2.64], R7 ;  /* 0x0000000702009986 */ /* 0x0001e4000c10190e */
.L_x_108:
[----:B0-----:R-:W-:Y:S05]  /*11a0*/  BSYNC.RECONVERGENT B2 ;  /* 0x0000000000027941 */ /* 0x001fea0003800200 */
.L_x_107:
[----:B------:R-:W0:Y:S01]  /*11b0*/  LDCU UR10, c[0x0][0x3b0] ;  /* 0x00007600ff0a77ac */ /* 0x000e220008000800 */
[----:B------:R-:W-:-:S04]  /*11c0*/  IADD3 R18, PT, PT, R18, UR8, RZ ;  /* 0x0000000812127c10 */ /* 0x000fc8000fffe0ff */
[----:B0-----:R-:W-:-:S13]  /*11d0*/  ISETP.GE.AND P0, PT, R18, UR10, PT ;  /* 0x0000000a12007c0c */ /* 0x001fda000bf06270 */
[----:B------:R-:W-:Y:S05]  /*11e0*/  @!P0 BRA `(.L_x_133) ;  /* 0xffffffec00f48947 */ /* 0x000fea000383ffff */
[----:B------:R-:W-:Y:S05]  /*11f0*/  EXIT ;  /* 0x000000000000794d */ /* 0x000fea0003800000 */
.L_x_106:
[----:B------:R-:W-:Y:S01]  /*1200*/  LOP3.LUT R11, RZ, UR11, RZ, 0x33, !PT ;  /* 0x0000000bff0b7c12 */ /* 0x000fe2000f8e33ff */
[----:B------:R-:W-:-:S03]  /*1210*/  UIADD3 UR16, UPT, UPT, UR10, -0x2, URZ ;  /* 0xfffffffe0a107890 */ /* 0x000fc6000fffe0ff */
[----:B------:R-:W-:Y:S01]  /*1220*/  IADD3 R11, PT, PT, R11, UR10, RZ ;  /* 0x0000000a0b0b7c10 */ /* 0x000fe2000fffe0ff */
[----:B------:R-:W-:Y:S02]  /*1230*/  UIADD3 UR10, UPT, UPT, UR10, -0x3, URZ ;  /* 0xfffffffd0a0a7890 */ /* 0x000fe4000fffe0ff */
[----:B------:R-:W-:Y:S01]  /*1240*/  UIADD3 UR9, UPT, UPT, UR16, -UR11, URZ ;  /* 0x8000000b10097290 */ /* 0x000fe2000fffe0ff */
[C---:B------:R-:W-:Y:S02]  /*1250*/  LOP3.LUT R6, R11.reuse, 0xfffffff8, RZ, 0xc0, !PT ;  /* 0xfffffff80b067812 */ /* 0x040fe400078ec0ff */
[C---:B------:R-:W-:Y:S02]  /*1260*/  LOP3.LUT R10, R11.reuse, 0x7, RZ, 0xc0, !PT ;  /* 0x000000070b0a7812 */ /* 0x040fe400078ec0ff */
[----:B------:R-:W-:Y:S01]  /*1270*/  LOP3.LUT R8, R11, 0x3, RZ, 0xc0, !PT ;  /* 0x000000030b087812 */ /* 0x000fe200078ec0ff */
[----:B------:R-:W-:-:S07]  /*1280*/  IMAD.MOV R6, RZ, RZ, -R6 ;  /* 0x000000ffff067224 */ /* 0x000fce00078e0a06 */
.L_x_164:
[----:B0-2---:R-:W0:Y:S08]  /*1290*/  LDC.64 R4, c[0x0][0x3a0] ;  /* 0x0000e800ff047b82 */ /* 0x005e300000000a00 */
[----:B-1---5:R-:W1:Y:S08]  /*12a0*/  LDC.64 R2, c[0x0][0x390] ;  /* 0x0000e400ff027b82 */ /* 0x022e700000000a00 */
[----:B------:R-:W2:Y:S01]  /*12b0*/  LDC R0, c[0x0][0x3a8] ;  /* 0x0000ea00ff007b82 */ /* 0x000ea20000000800 */
[----:B0-----:R-:W-:-:S07]  /*12c0*/  IMAD.WIDE R4, R18, 0x4, R4 ;  /* 0x0000000412047825 */ /* 0x001fce00078e0204 */
[----:B---3--:R-:W0:Y:S01]  /*12d0*/  LDC.64 R12, c[0x0][0x398] ;  /* 0x0000e600ff0c7b82 */ /* 0x008e220000000a00 */
[----:B------:R-:W2:Y:S01]  /*12e0*/  LDG.E.CONSTANT R9, desc[UR14][R4.64] ;  /* 0x0000000e04097981 */ /* 0x000ea2000c1e9900 */
[----:B-1----:R-:W-:-:S06]  /*12f0*/  IMAD.WIDE R2, R18, 0x4, R2 ;  /* 0x0000000412027825 */ /* 0x002fcc00078e0202 */
[----:B------:R-:W3:Y:S01]  /*1300*/  LDG.E.CONSTANT R2, desc[UR14][R2.64] ;  /* 0x0000000e02027981 */ /* 0x000ee2000c1e9900 */
[----:B------:R-:W-:Y:S01]  /*1310*/  BSSY.RECONVERGENT B2, `(.L_x_134) ;  /* 0x0000184000027945 */ /* 0x000fe20003800200 */
[----:B--2---:R-:W-:-:S04]  /*1320*/  ISETP.GE.AND P0, PT, R9, R0, PT ;  /* 0x000000000900720c */ /* 0x004fc80003f06270 */
[----:B---3--:R-:W-:-:S13]  /*1330*/  ISETP.LT.OR P0, PT, R2, 0x1, P0 ;  /* 0x000000010200780c */ /* 0x008fda0000701670 */
[----:B0-----:R-:W-:Y:S05]  /*1340*/  @P0 BRA `(.L_x_135) ;  /* 0x0000001800000947 */ /* 0x001fea0003800000 */
[----:B------:R-:W-:Y:S01]  /*1350*/  MOV R16, UR4 ;  /* 0x0000000400107c02 */ /* 0x000fe20008000f00 */
[----:B------:R-:W-:Y:S01]  /*1360*/  IMAD.U32 R21, RZ, RZ, UR7 ;  /* 0x00000007ff157e24 */ /* 0x000fe2000f8e00ff */
[----:B------:R-:W-:Y:S02]  /*1370*/  MOV R17, UR5 ;  /* 0x0000000500117c02 */ /* 0x000fe40008000f00 */
[----:B------:R-:W-:Y:S01]  /*1380*/  MOV R20, UR6 ;  /* 0x0000000600147c02 */ /* 0x000fe20008000f00 */
[C---:B------:R-:W-:Y:S01]  /*1390*/  IMAD.WIDE R4, R18.reuse, 0x4, R12 ;  /* 0x0000000412047825 */ /* 0x040fe200078e020c */
[----:B------:R-:W0:Y:S01]  /*13a0*/  LDCU UR11, c[0x0][0x3ac] ;  /* 0x00007580ff0b77ac */ /* 0x000e220008000800 */
[----:B------:R-:W2:Y:S01]  /*13b0*/  LDG.E.CONSTANT R16, desc[UR14][R16.64] ;  /* 0x0000000e10107981 */ /* 0x000ea2000c1e9900 */
[----:B------:R-:W1:Y:S03]  /*13c0*/  LDC.64 R12, c[0x0][0x3b8] ;  /* 0x0000ee00ff0c7b82 */ /* 0x000e660000000a00 */
[----:B------:R-:W2:Y:S04]  /*13d0*/  LDG.E.CONSTANT R21, desc[UR14][R20.64] ;  /* 0x0000000e14157981 */ /* 0x000ea8000c1e9900 */
[----:B------:R3:W5:Y:S01]  /*13e0*/  LDG.E.CONSTANT R3, desc[UR14][R4.64] ;  /* 0x0000000e04037981 */ /* 0x000762000c1e9900 */
[----:B------:R-:W-:Y:S01]  /*13f0*/  IMAD R7, R18, R0, RZ ;  /* 0x0000000012077224 */ /* 0x000fe200078e02ff */
[----:B------:R-:W-:Y:S01]  /*1400*/  UISETP.GE.U32.AND UP0, UPT, UR9, 0x7, UPT ;  /* 0x000000070900788c */ /* 0x000fe2000bf06070 */
[----:B------:R-:W-:-:S03]  /*1410*/  MOV R19, UR12 ;  /* 0x0000000c00137c02 */ /* 0x000fc60008000f00 */
[----:B0-----:R-:W-:-:S05]  /*1420*/  IADD3 R15, PT, PT, R7, UR11, RZ ;  /* 0x0000000b070f7c10 */ /* 0x001fca000fffe0ff */
[----:B-1----:R-:W-:-:S04]  /*1430*/  IMAD.WIDE R14, R15, 0x4, R12 ;  /* 0x000000040f0e7825 */ /* 0x002fc800078e020c */
[----:B--2---:R-:W-:-:S05]  /*1440*/  FADD R22, R16, -R21 ;  /* 0x8000001510167221 */ /* 0x004fca0000000000 */
[----:B------:R3:W-:Y:S01]  /*1450*/  STG.E desc[UR14][R14.64], R22 ;  /* 0x000000160e007986 */ /* 0x0007e2000c10190e */
[----:B------:R-:W-:Y:S05]  /*1460*/  BRA.U !UP0, `(.L_x_136) ;  /* 0x0000000508007547 */ /* 0x000fea000b800000 */
[----:B------:R-:W0:Y:S01]  /*1470*/  LDC R20, c[0x0][0x3ac] ;  /* 0x0000eb00ff147b82 */ /* 0x000e220000000800 */
[----:B------:R-:W-:Y:S01]  /*1480*/  IADD3 R19, PT, PT, R7, UR12, RZ ;  /* 0x0000000c07137c10 */ /* 0x000fe2000fffe0ff */
[----:B------:R-:W-:Y:S01]  /*1490*/  IMAD.MOV.U32 R23, RZ, RZ, R6 ;  /* 0x000000ffff177224 */ /* 0x000fe200078e0006 */
[----:B------:R-:W-:-:S07]  /*14a0*/  MOV R21, UR12 ;  /* 0x0000000c00157c02 */ /* 0x000fce0008000f00 */
.L_x_137:
[----:B-1----:R-:W1:Y:S08]  /*14b0*/  LDC.64 R16, c[0x0][0x380] ;  /* 0x0000e000ff107b82 */ /* 0x002e700000000a00 */
[----:B---3--:R-:W2:Y:S01]  /*14c0*/  LDC.64 R4, c[0x0][0x388] ;  /* 0x0000e200ff047b82 */ /* 0x008ea20000000a00 */
[----:B-1----:R-:W-:-:S05]  /*14d0*/  IMAD.WIDE R16, R21, 0x4, R16 ;  /* 0x0000000415107825 */ /* 0x002fca00078e0210 */
[----:B------:R-:W3:Y:S01]  /*14e0*/  LDG.E.CONSTANT R14, desc[UR14][R16.64] ;  /* 0x0000000e100e7981 */ /* 0x000ee2000c1e9900 */
[----:B--2---:R-:W-:-:S03]  /*14f0*/  IMAD.WIDE R4, R21, 0x4, R4 ;  /* 0x0000000415047825 */ /* 0x004fc600078e0204 */
[----:B------:R-:W2:Y:S04]  /*1500*/  LDG.E.CONSTANT R24, desc[UR14][R16.64+0x4] ;  /* 0x0000040e10187981 */ /* 0x000ea8000c1e9900 */
[----:B------:R-:W3:Y:S04]  /*1510*/  LDG.E.CONSTANT R15, desc[UR14][R4.64] ;  /* 0x0000000e040f7981 */ /* 0x000ee8000c1e9900 */
[----:B------:R-:W2:Y:S04]  /*1520*/  LDG.E.CONSTANT R25, desc[UR14][R4.64+0x4] ;  /* 0x0000040e04197981 */ /* 0x000ea8000c1e9900 */
[----:B------:R-:W4:Y:S01]  /*1530*/  LDG.E.CONSTANT R26, desc[UR14][R16.64+0xc] ;  /* 0x00000c0e101a7981 */ /* 0x000f22000c1e9900 */
[----:B---3--:R-:W-:-:S04]  /*1540*/  FADD R15, R14, -R15 ;  /* 0x8000000f0e0f7221 */ /* 0x008fc80000000000 */
[--C-:B------:R-:W-:Y:S01]  /*1550*/  FADD R15, R15, -R22.reuse ;  /* 0x800000160f0f7221 */ /* 0x100fe20000000000 */
[----:B--2---:R-:W-:Y:S02]  /*1560*/  FADD R27, R24, -R25 ;  /* 0x80000019181b7221 */ /* 0x004fe40000000000 */
[----:B------:R-:W2:Y:S01]  /*1570*/  LDG.E.CONSTANT R25, desc[UR14][R16.64+0x8] ;  /* 0x0000080e10197981 */ /* 0x000ea2000c1e9900 */
[----:B-----5:R-:W-:-:S03]  /*1580*/  FFMA R28, R3, R15, R22 ;  /* 0x0000000f031c7223 */ /* 0x020fc60000000016 */
[----:B------:R-:W2:Y:S01]  /*1590*/  LDG.E.CONSTANT R22, desc[UR14][R4.64+0x8] ;  /* 0x0000080e04167981 */ /* 0x000ea2000c1e9900 */
[----:B------:R-:W-:-:S03]  /*15a0*/  FADD R24, -R28, R27 ;  /* 0x0000001b1c187221 */ /* 0x000fc60000000100 */
[----:B------:R-:W4:Y:S01]  /*15b0*/  LDG.E.CONSTANT R27, desc[UR14][R4.64+0xc] ;  /* 0x00000c0e041b7981 */ /* 0x000f22000c1e9900 */
[----:B------:R-:W-:Y:S01]  /*15c0*/  FFMA R24, R3, R24, R28 ;  /* 0x0000001803187223 */ /* 0x000fe2000000001c */
[----:B------:R-:W-:-:S05]  /*15d0*/  IMAD.WIDE R14, R19, 0x4, R12 ;  /* 0x00000004130e7825 */ /* 0x000fca00078e020c */
[----:B------:R1:W-:Y:S01]  /*15e0*/  STG.E desc[UR14][R14.64], R28 ;  /* 0x0000001c0e007986 */ /* 0x0003e2000c10190e */
[----:B--2---:R-:W-:-:S03]  /*15f0*/  FADD R25, R25, -R22 ;  /* 0x8000001619197221 */ /* 0x004fc60000000000 */
[----:B------:R-:W2:Y:S01]  /*1600*/  LDG.E.CONSTANT R22, desc[UR14][R4.64+0x10] ;  /* 0x0000100e04167981 */ /* 0x000ea2000c1e9900 */
[----:B------:R-:W-:Y:S01]  /*1610*/  FADD R25, -R24, R25 ;  /* 0x0000001918197221 */ /* 0x000fe20000000100 */
[----:B----4-:R-:W-:Y:S02]  /*1620*/  FADD R26, R26, -R27 ;  /* 0x8000001b1a1a7221 */ /* 0x010fe40000000000 */
[----:B------:R-:W3:Y:S01]  /*1630*/  LDG.E.CONSTANT R27, desc[UR14][R16.64+0x14] ;  /* 0x0000140e101b7981 */ /* 0x000ee2000c1e9900 */
[----:B------:R-:W-:-:S03]  /*1640*/  FFMA R29, R3, R25, R24 ;  /* 0x00000019031d7223 */ /* 0x000fc60000000018 */
[----:B------:R-:W2:Y:S01]  /*1650*/  LDG.E.CONSTANT R25, desc[UR14][R16.64+0x10] ;  /* 0x0000100e10197981 */ /* 0x000ea2000c1e9900 */
[----:B------:R-:W-:-:S04]  /*1660*/  FADD R26, -R29, R26 ;  /* 0x0000001a1d1a7221 */ /* 0x000fc80000000100 */
[----:B-1----:R-:W-:Y:S02]  /*1670*/  FFMA R28, R3, R26, R29 ;  /* 0x0000001a031c7223 */ /* 0x002fe4000000001d */
[----:B------:R-:W3:Y:S04]  /*1680*/  LDG.E.CONSTANT R26, desc[UR14][R4.64+0x14] ;  /* 0x0000140e041a7981 */ /* 0x000ee8000c1e9900 */
[----:B------:R-:W-:Y:S04]  /*1690*/  STG.E desc[UR14][R14.64+0x4], R24 ;  /* 0x000004180e007986 */ /* 0x000fe8000c10190e */
[----:B------:R1:W-:Y:S04]  /*16a0*/  STG.E desc[UR14][R14.64+0x8], R29 ;  /* 0x0000081d0e007986 */ /* 0x0003e8000c10190e */
[----:B-1----:R-:W4:Y:S01]  /*16b0*/  LDG.E.CONSTANT R29, desc[UR14][R4.64+0x1c] ;  /* 0x00001c0e041d7981 */ /* 0x002f22000c1e9900 */
[----:B--2---:R-:W-:-:S03]  /*16c0*/  FADD R25, R25, -R22 ;  /* 0x8000001619197221 */ /* 0x004fc60000000000 */
[----:B------:R-:W4:Y:S01]  /*16d0*/  LDG.E.CONSTANT R22, desc[UR14][R16.64+0x1c] ;  /* 0x00001c0e10167981 */ /* 0x000f22000c1e9900 */
[----:B------:R-:W-:-:S03]  /*16e0*/  FADD R24, -R28, R25 ;  /* 0x000000191c187221 */ /* 0x000fc60000000100 */
[----:B------:R-:W2:Y:S01]  /*16f0*/  LDG.E.CONSTANT R25, desc[UR14][R16.64+0x18] ;  /* 0x0000180e10197981 */ /* 0x000ea2000c1e9900 */
[----:B---3--:R-:W-:-:S03]  /*1700*/  FADD R27, R27, -R26 ;  /* 0x8000001a1b1b7221 */ /* 0x008fc60000000000 */
[----:B------:R-:W2:Y:S01]  /*1710*/  LDG.E.CONSTANT R26, desc[UR14][R4.64+0x18] ;  /* 0x0000180e041a7981 */ /* 0x000ea2000c1e9900 */
[----:B------:R-:W-:-:S04]  /*1720*/  FFMA R24, R3, R24, R28 ;  /* 0x0000001803187223 */ /* 0x000fc8000000001c */
[----:B------:R-:W-:-:S04]  /*1730*/  FADD R27, -R24, R27 ;  /* 0x0000001b181b7221 */ /* 0x000fc80000000100 */
[----:B------:R-:W-:Y:S01]  /*1740*/  FFMA R27, R3, R27, R24 ;  /* 0x0000001b031b7223 */ /* 0x000fe20000000018 */
        /* <DEDUP_REMOVED lines=8> */
[----:B----4-:R-:W-:Y:S01]  /*17d0*/  FADD R29, R22, -R29 ;  /* 0x8000001d161d7221 */ /* 0x010fe20000000000 */
[----:B--2---:R-:W-:-:S04]  /*17e0*/  FADD R26, R25, -R26 ;  /* 0x8000001a191a7221 */ /* 0x004fc80000000000 */
[----:B------:R-:W-:-:S04]  /*17f0*/  FADD R26, -R27, R26 ;  /* 0x0000001a1b1a7221 */ /* 0x000fc80000000100 */
[----:B------:R-:W-:-:S04]  /*1800*/  FFMA R26, R3, R26, R27 ;  /* 0x0000001a031a7223 */ /* 0x000fc8000000001b */
[----:B------:R-:W-:-:S04]  /*1810*/  FADD R29, -R26, R29 ;  /* 0x0000001d1a1d7221 */ /* 0x000fc80000000100 */
[----:B------:R-:W-:Y:S01]  /*1820*/  FFMA R22, R3, R29, R26 ;  /* 0x0000001d03167223 */ /* 0x000fe2000000001a */
[----:B------:R1:W-:Y:S04]  /*1830*/  STG.E desc[UR14][R14.64+0x18], R26 ;  /* 0x0000181a0e007986 */ /* 0x0003e8000c10190e */
[----:B------:R1:W-:Y:S01]  /*1840*/  STG.E desc[UR14][R14.64+0x1c], R22 ;  /* 0x00001c160e007986 */ /* 0x0003e2000c10190e */
[----:B------:R-:W-:Y:S05]  /*1850*/  @P0 BRA `(.L_x_137) ;  /* 0xfffffffc00140947 */ /* 0x000fea000383ffff */
[----:B------:R-:W-:-:S07]  /*1860*/  IADD3 R19, PT, PT, R20, 0x1, RZ ;  /* 0x0000000114137810 */ /* 0x000fce0007ffe0ff */
.L_x_136:
[----:B------:R-:W-:-:S13]  /*1870*/  ISETP.NE.AND P0, PT, R10, RZ, PT ;  /* 0x000000ff0a00720c */ /* 0x000fda0003f05270 */
[----:B------:R-:W-:Y:S05]  /*1880*/  @!P0 BRA `(.L_x_138) ;  /* 0x0000000400148947 */ /* 0x000fea0003800000 */
[----:B---3--:R-:W-:Y:S02]  /*1890*/  IADD3 R4, PT, PT, R10, -0x1, RZ ;  /* 0xffffffff0a047810 */ /* 0x008fe40007ffe0ff */
[----:B------:R-:W-:Y:S02]  /*18a0*/  ISETP.NE.AND P1, PT, R8, RZ, PT ;  /* 0x000000ff0800720c */ /* 0x000fe40003f25270 */
[----:B------:R-:W-:-:S13]  /*18b0*/  ISETP.GE.U32.AND P0, PT, R4, 0x3, PT ;  /* 0x000000030400780c */ /* 0x000fda0003f06070 */
[----:B------:R-:W-:Y:S05]  /*18c0*/  @!P0 BRA `(.L_x_139) ;  /* 0x00000000007c8947 */ /* 0x000fea0003800000 */
[----:B-1----:R-:W0:Y:S08]  /*18d0*/  LDC.64 R14, c[0x0][0x380] ;  /* 0x0000e000ff0e7b82 */ /* 0x002e300000000a00 */
[----:B------:R-:W1:Y:S01]  /*18e0*/  LDC.64 R4, c[0x0][0x388] ;  /* 0x0000e200ff047b82 */ /* 0x000e620000000a00 */
[----:B0-----:R-:W-:-:S05]  /*18f0*/  IMAD.WIDE R14, R19, 0x4, R14 ;  /* 0x00000004130e7825 */ /* 0x001fca00078e020e */
[----:B------:R-:W2:Y:S01]  /*1900*/  LDG.E.CONSTANT R23, desc[UR14][R14.64] ;  /* 0x0000000e0e177981 */ /* 0x000ea2000c1e9900 */
[----:B-1----:R-:W-:-:S03]  /*1910*/  IMAD.WIDE R4, R19, 0x4, R4 ;  /* 0x0000000413047825 */ /* 0x002fc600078e0204 */
[----:B------:R-:W3:Y:S04]  /*1920*/  LDG.E.CONSTANT R25, desc[UR14][R14.64+0x4] ;  /* 0x0000040e0e197981 */ /* 0x000ee8000c1e9900 */
[----:B------:R-:W2:Y:S04]  /*1930*/  LDG.E.CONSTANT R24, desc[UR14][R4.64] ;  /* 0x0000000e04187981 */ /* 0x000ea8000c1e9900 */
[----:B------:R-:W3:Y:S04]  /*1940*/  LDG.E.CONSTANT R26, desc[UR14][R4.64+0x4] ;  /* 0x0000040e041a7981 */ /* 0x000ee8000c1e9900 */
[----:B------:R-:W4:Y:S04]  /*1950*/  LDG.E.CONSTANT R17, desc[UR14][R14.64+0x8] ;  /* 0x0000080e0e117981 */ /* 0x000f28000c1e9900 */
[----:B------:R-:W4:Y:S04]  /*1960*/  LDG.E.CONSTANT R16, desc[UR14][R4.64+0x8] ;  /* 0x0000080e04107981 */ /* 0x000f28000c1e9900 */
[----:B------:R-:W4:Y:S04]  /*1970*/  LDG.E.CONSTANT R20, desc[UR14][R14.64+0xc] ;  /* 0x00000c0e0e147981 */ /* 0x000f28000c1e9900 */
[----:B------:R-:W4:Y:S01]  /*1980*/  LDG.E.CONSTANT R21, desc[UR14][R4.64+0xc] ;  /* 0x00000c0e04157981 */ /* 0x000f22000c1e9900 */
[----:B--2---:R-:W-:-:S04]  /*1990*/  FADD R23, R23, -R24 ;  /* 0x8000001817177221 */ /* 0x004fc80000000000 */
[----:B------:R-:W-:Y:S01]  /*19a0*/  FADD R23, -R22, R23 ;  /* 0x0000001716177221 */ /* 0x000fe20000000100 */
[----:B---3--:R-:W-:-:S03]  /*19b0*/  FADD R25, R25, -R26 ;  /* 0x8000001a19197221 */ /* 0x008fc60000000000 */
[----:B-----5:R-:W-:-:S04]  /*19c0*/  FFMA R24, R3, R23, R22 ;  /* 0x0000001703187223 */ /* 0x020fc80000000016 */
[----:B------:R-:W-:Y:S01]  /*19d0*/  FADD R25, -R24, R25 ;  /* 0x0000001918197221 */ /* 0x000fe20000000100 */
[----:B----4-:R-:W-:-:S03]  /*19e0*/  FADD R17, R17, -R16 ;  /* 0x8000001011117221 */ /* 0x010fc60000000000 */
[----:B------:R-:W-:-:S04]  /*19f0*/  FFMA R16, R3, R25, R24 ;  /* 0x0000001903107223 */ /* 0x000fc80000000018 */
[----:B------:R-:W-:Y:S01]  /*1a00*/  FADD R22, -R16, R17 ;  /* 0x0000001110167221 */ /* 0x000fe20000000100 */
[----:B------:R-:W-:-:S03]  /*1a10*/  FADD R21, R20, -R21 ;  /* 0x8000001514157221 */ /* 0x000fc60000000000 */
[----:B------:R-:W-:Y:S01]  /*1a20*/  FFMA R14, R3, R22, R16 ;  /* 0x00000016030e7223 */ /* 0x000fe20000000010 */
[----:B------:R-:W-:-:S03]  /*1a30*/  IMAD.IADD R17, R7, 0x1, R19 ;  /* 0x0000000107117824 */ /* 0x000fc600078e0213 */
[----:B------:R-:W-:Y:S01]  /*1a40*/  FADD R21, -R14, R21 ;  /* 0x000000150e157221 */ /* 0x000fe20000000100 */
[----:B------:R-:W-:-:S04]  /*1a50*/  IMAD.WIDE R4, R17, 0x4, R12 ;  /* 0x0000000411047825 */ /* 0x000fc800078e020c */
[----:B------:R-:W-:Y:S01]  /*1a60*/  FFMA R22, R3, R21, R14 ;  /* 0x0000001503167223 */ /* 0x000fe2000000000e */
[----:B------:R0:W-:Y:S04]  /*1a70*/  STG.E desc[UR14][R4.64], R24 ;  /* 0x0000001804007986 */ /* 0x0001e8000c10190e */
[----:B------:R0:W-:Y:S04]  /*1a80*/  STG.E desc[UR14][R4.64+0x4], R16 ;  /* 0x0000041004007986 */ /* 0x0001e8000c10190e */
[----:B------:R0:W-:Y:S04]  /*1a90*/  STG.E desc[UR14][R4.64+0x8], R14 ;  /* 0x0000080e04007986 */ /* 0x0001e8000c10190e */
[----:B------:R0:W-:Y:S01]  /*1aa0*/  STG.E desc[UR14][R4.64+0xc], R22 ;  /* 0x00000c1604007986 */ /* 0x0001e2000c10190e */
[----:B------:R-:W-:-:S07]  /*1ab0*/  IADD3 R19, PT, PT, R19, 0x4, RZ ;  /* 0x0000000413137810 */ /* 0x000fce0007ffe0ff */
.L_x_139:
[----:B------:R-:W-:Y:S05]  /*1ac0*/  @!P1 BRA `(.L_x_138) ;  /* 0x0000000000849947 */ /* 0x000fea0003800000 */
[----:B------:R-:W2:Y:S01]  /*1ad0*/  LDC.64 R20, c[0x0][0x380] ;  /* 0x0000e000ff147b82 */ /* 0x000ea20000000a00 */
[----:B------:R-:W-:Y:S02]  /*1ae0*/  ISETP.NE.AND P0, PT, R8, 0x1, PT ;  /* 0x000000010800780c */ /* 0x000fe40003f05270 */
[----:B------:R-:W-:-:S05]  /*1af0*/  LOP3.LUT P1, RZ, R11, 0x1, RZ, 0xc0, !PT ;  /* 0x000000010bff7812 */ /* 0x000fca000782c0ff */
[----:B0-----:R-:W0:Y:S08]  /*1b00*/  LDC.64 R4, c[0x0][0x388] ;  /* 0x0000e200ff047b82 */ /* 0x001e300000000a00 */
[----:B-1----:R-:W1:Y:S08]  /*1b10*/  LDC.64 R14, c[0x0][0x380] ;  /* 0x0000e000ff0e7b82 */ /* 0x002e700000000a00 */
[----:B------:R-:W3:Y:S01]  /*1b20*/  LDC.64 R16, c[0x0][0x388] ;  /* 0x0000e200ff107b82 */ /* 0x000ee20000000a00 */
[----:B--2---:R-:W-:Y:S01]  /*1b30*/  @P0 IMAD.WIDE R20, R19, 0x4, R20 ;  /* 0x0000000413140825 */ /* 0x004fe200078e0214 */
[----:B------:R-:W-:-:S04]  /*1b40*/  @P0 IADD3 R23, PT, PT, R7, R19, RZ ;  /* 0x0000001307170210 */ /* 0x000fc80007ffe0ff */
[----:B------:R-:W2:Y:S01]  /*1b50*/  @P0 LDG.E.CONSTANT R25, desc[UR14][R20.64] ;  /* 0x0000000e14190981 */ /* 0x000ea2000c1e9900 */
[----:B0-----:R-:W-:-:S03]  /*1b60*/  @P0 IMAD.WIDE R4, R19, 0x4, R4 ;  /* 0x0000000413040825 */ /* 0x001fc600078e0204 */
[----:B------:R-:W4:Y:S04]  /*1b70*/  @P0 LDG.E.CONSTANT R26, desc[UR14][R20.64+0x4] ;  /* 0x0000040e141a0981 */ /* 0x000f28000c1e9900 */
[----:B------:R-:W2:Y:S01]  /*1b80*/  @P0 LDG.E.CONSTANT R24, desc[UR14][R4.64] ;  /* 0x0000000e04180981 */ /* 0x000ea2000c1e9900 */
[----:B------:R-:W-:-:S03]  /*1b90*/  @P0 IADD3 R19, PT, PT, R19, 0x2, RZ ;  /* 0x0000000213130810 */ /* 0x000fc60007ffe0ff */
[----:B------:R0:W4:Y:S02]  /*1ba0*/  @P0 LDG.E.CONSTANT R27, desc[UR14][R4.64+0x4] ;  /* 0x0000040e041b0981 */ /* 0x000124000c1e9900 */
[----:B-1----:R-:W-:-:S04]  /*1bb0*/  @P1 IMAD.WIDE R14, R19, 0x4, R14 ;  /* 0x00000004130e1825 */ /* 0x002fc800078e020e */
[----:B---3--:R-:W-:Y:S02]  /*1bc0*/  @P1 IMAD.WIDE R16, R19, 0x4, R16 ;  /* 0x0000000413101825 */ /* 0x008fe400078e0210 */
[----:B------:R-:W3:Y:S04]  /*1bd0*/  @P1 LDG.E.CONSTANT R14, desc[UR14][R14.64] ;  /* 0x0000000e0e0e1981 */ /* 0x000ee8000c1e9900 */
[----:B------:R-:W3:Y:S01]  /*1be0*/  @P1 LDG.E.CONSTANT R17, desc[UR14][R16.64] ;  /* 0x0000000e10111981 */ /* 0x000ee2000c1e9900 */
[----:B------:R-:W-:Y:S02]  /*1bf0*/  @P1 IMAD.IADD R19, R7, 0x1, R19 ;  /* 0x0000000107131824 */ /* 0x000fe400078e0213 */
[----:B0-----:R-:W-:-:S04]  /*1c00*/  @P0 IMAD.WIDE R4, R23, 0x4, R12 ;  /* 0x0000000417040825 */ /* 0x001fc800078e020c */
[----:B--2---:R-:W-:-:S04]  /*1c10*/  @P0 FADD R25, R25, -R24 ;  /* 0x8000001819190221 */ /* 0x004fc80000000000 */
[----:B------:R-:W-:Y:S01]  /*1c20*/  @P0 FADD R25, -R22, R25 ;  /* 0x0000001916190221 */ /* 0x000fe20000000100 */
[----:B----4-:R-:W-:-:S03]  /*1c30*/  @P0 FADD R26, R26, -R27 ;  /* 0x8000001b1a1a0221 */ /* 0x010fc60000000000 */
[----:B-----5:R-:W-:-:S04]  /*1c40*/  @P0 FFMA R25, R3, R25, R22 ;  /* 0x0000001903190223 */ /* 0x020fc80000000016 */
[----:B------:R-:W-:Y:S01]  /*1c50*/  @P0 FADD R26, -R25, R26 ;  /* 0x0000001a191a0221 */ /* 0x000fe20000000100 */
[----:B---3--:R-:W-:-:S03]  /*1c60*/  @P1 FADD R21, R14, -R17 ;  /* 0x800000110e151221 */ /* 0x008fc60000000000 */
[----:B------:R-:W-:-:S04]  /*1c70*/  @P0 FFMA R22, R3, R26, R25 ;  /* 0x0000001a03160223 */ /* 0x000fc80000000019 */
[----:B------:R-:W-:Y:S01]  /*1c80*/  @P1 FADD R21, R21, -R22 ;  /* 0x8000001615151221 */ /* 0x000fe20000000000 */
[----:B------:R-:W-:-:S04]  /*1c90*/  @P1 IMAD.WIDE R14, R19, 0x4, R12 ;  /* 0x00000004130e1825 */ /* 0x000fc800078e020c */
[----:B------:R-:W-:Y:S01]  /*1ca0*/  @P1 FFMA R21, R3, R21, R22 ;  /* 0x0000001503151223 */ /* 0x000fe20000000016 */
[----:B------:R2:W-:Y:S04]  /*1cb0*/  @P0 STG.E desc[UR14][R4.64], R25 ;  /* 0x0000001904000986 */ /* 0x0005e8000c10190e */
[----:B------:R2:W-:Y:S04]  /*1cc0*/  @P0 STG.E desc[UR14][R4.64+0x4], R22 ;  /* 0x0000041604000986 */ /* 0x0005e8000c10190e */
[----:B------:R2:W-:Y:S02]  /*1cd0*/  @P1 STG.E desc[UR14][R14.64], R21 ;  /* 0x000000150e001986 */ /* 0x0005e4000c10190e */
.L_x_138:
[----:B------:R-:W4:Y:S01]  /*1ce0*/  LDCU UR11, c[0x0][0x3a8] ;  /* 0x00007500ff0b77ac */ /* 0x000f220008000800 */
[----:B0-----:R-:W-:Y:S01]  /*1cf0*/  IADD3 R16, PT, PT, -R9, R0, RZ ;  /* 0x0000000009107210 */ /* 0x001fe20007ffe1ff */
[----:B------:R-:W-:Y:S01]  /*1d00*/  BSSY.RECONVERGENT B3, `(.L_x_140) ;  /* 0x000004c000037945 */ /* 0x000fe20003800200 */
[----:B--23--:R-:W-:Y:S02]  /*1d10*/  IADD3 R5, PT, PT, -R2, R7, RZ ;  /* 0x0000000702057210 */ /* 0x00cfe40007ffe1ff */
[----:B------:R-:W-:Y:S02]  /*1d20*/  LOP3.LUT P0, R16, R16, 0x3, RZ, 0xc0, !PT ;  /* 0x0000000310107812 */ /* 0x000fe4000780c0ff */
[----:B----4-:R-:W-:-:S11]  /*1d30*/  MOV R4, UR11 ;  /* 0x0000000b00047c02 */ /* 0x010fd60008000f00 */
[----:B------:R-:W-:Y:S05]  /*1d40*/  @!P0 BRA `(.L_x_141) ;  /* 0x00000004001c8947 */ /* 0x000fea0003800000 */
[----:B------:R-:W1:Y:S01]  /*1d50*/  LDCU.64 UR18, c[0x0][0x3b8] ;  /* 0x00007700ff1277ac */ /* 0x000e620008000a00 */
[----:B-----5:R-:W-:Y:S01]  /*1d60*/  VIADD R3, R5, UR13 ;  /* 0x0000000d05037c36 */ /* 0x020fe20008000000 */
[----:B------:R-:W-:-:S03]  /*1d70*/  IADD3 R0, P0, PT, R7, R0, RZ ;  /* 0x0000000007007210 */ /* 0x000fc60007f1e0ff */
[----:B------:R-:W-:Y:S01]  /*1d80*/  IMAD.WIDE R12, R3, 0x4, R12 ;  /* 0x00000004030c7825 */ /* 0x000fe200078e020c */
[----:B------:R-:W-:-:S04]  /*1d90*/  LEA.HI.X.SX32 R3, R7, RZ, 0x1, P0 ;  /* 0x000000ff07037211 */ /* 0x000fc800000f0eff */
[----:B------:R-:W2:Y:S01]  /*1da0*/  LDG.E R17, desc[UR14][R12.64] ;  /* 0x0000000e0c117981 */ /* 0x000ea2000c1e1900 */
[----:B-1----:R-:W-:-:S04]  /*1db0*/  LEA R14, P0, R0, UR18, 0x2 ;  /* 0x00000012000e7c11 */ /* 0x002fc8000f8010ff */
        /* <DEDUP_REMOVED lines=15> */
[----:B------:R-:W-:Y:S05]  /*1eb0*/  CALL.REL.NOINC `($__internal_2_$__cuda_sm3x_div_rn_noftz_f32_slowpath) ;  /* 0x0000000c003c7944 */ /* 0x000fea0003c00000 */
[----:B------:R-:W-:-:S07]  /*1ec0*/  MOV R3, R0 ;  /* 0x0000000000037202 */ /* 0x000fce0000000f00 */
.L_x_143:
[----:B------:R-:W-:Y:S05]  /*1ed0*/  BSYNC.RECONVERGENT B4 ;  /* 0x0000000000047941 */ /* 0x000fea0003800200 */
.L_x_142:
        /* <DEDUP_REMOVED lines=21> */
.L_x_145:
[----:B------:R-:W-:Y:S05]  /*2030*/  BSYNC.RECONVERGENT B4 ;  /* 0x0000000000047941 */ /* 0x000fea0003800200 */
.L_x_144:
        /* <DEDUP_REMOVED lines=20> */
[----:B------:R-:W-:-:S07]  /*2180*/  IMAD.MOV.U32 R3, RZ, RZ, R0 ;  /* 0x000000ffff037224 */ /* 0x000fce00078e0000 */
.L_x_147:
[----:B------:R-:W-:Y:S05]  /*2190*/  BSYNC.RECONVERGENT B4 ;  /* 0x0000000000047941 */ /* 0x000fea0003800200 */
.L_x_146:
[----:B------:R0:W-:Y:S01]  /*21a0*/  STG.E desc[UR14][R14.64+-0xc], R3 ;  /* 0xfffff4030e007986 */ /* 0x0001e2000c10190e */
[----:B------:R-:W-:-:S07]  /*21b0*/  MOV R4, UR10 ;  /* 0x0000000a00047c02 */ /* 0x000fce0008000f00 */
.L_x_141:
[----:B------:R-:W-:Y:S05]  /*21c0*/  BSYNC.RECONVERGENT B3 ;  /* 0x0000000000037941 */ /* 0x000fea0003800200 */
.L_x_140:
[----:B------:R-:W2:Y:S01]  /*21d0*/  LDCU UR11, c[0x0][0x3a8] ;  /* 0x00007500ff0b77ac */ /* 0x000ea20008000800 */
[----:B------:R-:W3:Y:S01]  /*21e0*/  LDC.64 R12, c[0x0][0x3b8] ;  /* 0x0000ee00ff0c7b82 */ /* 0x000ee20000000a00 */
[----:B------:R-:W-:Y:S01]  /*21f0*/  BSSY.RECONVERGENT B3, `(.L_x_148) ;  /* 0x000005b000037945 */ /* 0x000fe20003800200 */
[----:B--2---:R-:W-:-:S04]  /*2200*/  IADD3 R0, PT, PT, R9, -UR11, RZ ;  /* 0x8000000b09007c10 */ /* 0x004fc8000fffe0ff */
[----:B------:R-:W-:-:S13]  /*2210*/  ISETP.GT.U32.AND P0, PT, R0, -0x4, PT ;  /* 0xfffffffc0000780c */ /* 0x000fda0003f04070 */
[----:B------:R-:W-:Y:S05]  /*2220*/  @P0 BRA `(.L_x_149) ;  /* 0x00000004005c0947 */ /* 0x000fea0003800000 */
.L_x_158:
[----:B------:R-:W2:Y:S01]  /*2230*/  LDCU.64 UR18, c[0x0][0x3b8] ;  /* 0x00007700ff1277ac */ /* 0x000ea20008000a00 */
[----:B01----:R-:W-:Y:S02]  /*2240*/  IADD3 R15, PT, PT, R4, -0x1, R5 ;  /* 0xffffffff040f7810 */ /* 0x003fe40007ffe005 */
[----:B------:R-:W-:Y:S02]  /*2250*/  SHF.R.S32.HI R0, RZ, 0x1f, R4 ;  /* 0x0000001fff007819 */ /* 0x000fe40000011404 */
[----:B------:R-:W-:Y:S01]  /*2260*/  IADD3 R2, P0, PT, R7, R4, RZ ;  /* 0x0000000407027210 */ /* 0x000fe20007f1e0ff */
[----:B---3--:R-:W-:-:S03]  /*2270*/  IMAD.WIDE R14, R15, 0x4, R12 ;  /* 0x000000040f0e7825 */ /* 0x008fc600078e020c */
[----:B-----5:R-:W-:Y:S02]  /*2280*/  LEA.HI.X.SX32 R3, R7, R0, 0x1, P0 ;  /* 0x0000000007037211 */ /* 0x020fe400000f0eff */
[----:B------:R-:W3:Y:S01]  /*2290*/  LDG.E R21, desc[UR14][R14.64] ;  /* 0x0000000e0e157981 */ /* 0x000ee2000c1e1900 */
[----:B--2---:R-:W-:-:S04]  /*22a0*/  LEA R16, P0, R2, UR18, 0x2 ;  /* 0x0000001202107c11 */ /* 0x004fc8000f8010ff */
[----:B------:R-:W-:-:S05]  /*22b0*/  LEA.HI.X R17, R2, UR19, R3, 0x2, P0 ;  /* 0x0000001302117c11 */ /* 0x000fca00080f1403 */
[----:B------:R-:W2:Y:S01]  /*22c0*/  LDG.E R0, desc[UR14][R16.64+-0x4] ;  /* 0xfffffc0e10007981 */ /* 0x000ea2000c1e1900 */
[----:B------:R-:W-:Y:S01]  /*22d0*/  BSSY.RECONVERGENT B4, `(.L_x_150) ;  /* 0x000000f000047945 */ /* 0x000fe20003800200 */
[----:B---3--:R-:W0:Y:S01]  /*22e0*/  MUFU.RCP R2, R21 ;  /* 0x0000001500027308 */ /* 0x008e220000001000 */
[----:B--2---:R-:W-:Y:S01]  /*22f0*/  FADD R0, R0, -R21 ;  /* 0x8000001500007221 */ /* 0x004fe20000000000 */
        /* <DEDUP_REMOVED lines=11> */
[----:B------:R-:W-:-:S07]  /*23b0*/  IMAD.MOV.U32 R3, RZ, RZ, R0 ;  /* 0x000000ffff037224 */ /* 0x000fce00078e0000 */
.L_x_151:
[----:B------:R-:W-:Y:S05]  /*23c0*/  BSYNC.RECONVERGENT B4 ;  /* 0x0000000000047941 */ /* 0x000fea0003800200 */
.L_x_150:
        /* <DEDUP_REMOVED lines=18> */
.L_x_153:
[----:B------:R-:W-:Y:S05]  /*24f0*/  BSYNC.RECONVERGENT B4 ;  /* 0x0000000000047941 */ /* 0x000fea0003800200 */
.L_x_152:
        /* <DEDUP_REMOVED lines=18> */
.L_x_155:
[----:B------:R-:W-:Y:S05]  /*2620*/  BSYNC.RECONVERGENT B4 ;  /* 0x0000000000047941 */ /* 0x000fea0003800200 */
.L_x_154:
        /* <DEDUP_REMOVED lines=19> */
.L_x_157:
[----:B------:R-:W-:Y:S05]  /*2760*/  BSYNC.RECONVERGENT B4 ;  /* 0x0000000000047941 */ /* 0x000fea0003800200 */
.L_x_156:
[----:B------:R2:W-:Y:S01]  /*2770*/  STG.E desc[UR14][R16.64+-0x10], R19 ;  /* 0xfffff01310007986 */ /* 0x0005e2000c10190e */
[----:B------:R-:W-:-:S13]  /*2780*/  ISETP.GT.AND P0, PT, R4, R9, PT ;  /* 0x000000090400720c */ /* 0x000fda0003f04270 */
[----:B--2---:R-:W-:Y:S05]  /*2790*/  @P0 BRA `(.L_x_158) ;  /* 0xfffffff800a40947 */ /* 0x004fea000383ffff */
.L_x_149:
[----:B------:R-:W-:Y:S05]  /*27a0*/  BSYNC.RECONVERGENT B3 ;  /* 0x0000000000037941 */ /* 0x000fea0003800200 */
.L_x_148:
[----:B------:R-:W-:-:S13]  /*27b0*/  ISETP.GT.AND P0, PT, R9, RZ, PT ;  /* 0x000000ff0900720c */ /* 0x000fda0003f04270 */
[----:B------:R-:W-:Y:S05]  /*27c0*/  @!P0 BRA `(.L_x_135) ;  /* 0x0000000000e08947 */ /* 0x000fea0003800000 */
[C---:B------:R-:W-:Y:S01]  /*27d0*/  ISETP.GE.U32.AND P0, PT, R9.reuse, 0x8, PT ;  /* 0x000000080900780c */ /* 0x040fe20003f06070 */
[----:B------:R-:W-:Y:S01]  /*27e0*/  BSSY.RECONVERGENT B0, `(.L_x_159) ;  /* 0x0000016000007945 */ /* 0x000fe20003800200 */
[----:B01----:R-:W-:Y:S01]  /*27f0*/  LOP3.LUT R14, R9, 0x7, RZ, 0xc0, !PT ;  /* 0x00000007090e7812 */ /* 0x003fe200078ec0ff */
[----:B------:R-:W-:-:S03]  /*2800*/  IMAD.MOV.U32 R0, RZ, RZ, RZ ;  /* 0x000000ffff007224 */ /* 0x000fc600078e00ff */
[----:B------:R-:W-:-:S07]  /*2810*/  ISETP.NE.AND P1, PT, R14, RZ, PT ;  /* 0x000000ff0e00720c */ /* 0x000fce0003f25270 */
[----:B------:R-:W-:Y:S06]  /*2820*/  @!P0 BRA `(.L_x_160) ;  /* 0x0000000000448947 */ /* 0x000fec0003800000 */
[----:B------:R-:W0:Y:S01]  /*2830*/  LDC.64 R4, c[0x0][0x3b8] ;  /* 0x0000ee00ff047b82 */ /* 0x000e220000000a00 */
[----:B---3--:R-:W-:Y:S01]  /*2840*/  HFMA2 R12, -RZ, RZ, 0, 0 ;  /* 0x00000000ff0c7431 */ /* 0x008fe200000001ff */
[----:B------:R-:W-:Y:S02]  /*2850*/  LOP3.LUT R0, R9, 0x7ffffff8, RZ, 0xc0, !PT ;  /* 0x7ffffff809007812 */ /* 0x000fe400078ec0ff */
[----:B------:R-:W-:-:S07]  /*2860*/  MOV R13, 0x7fc00000 ;  /* 0x7fc00000000d7802 */ /* 0x000fce0000000f00 */
.L_x_161:
[----:B-1---5:R-:W-:Y:S01]  /*2870*/  IADD3 R3, PT, PT, R7, R12, RZ ;  /* 0x0000000c07037210 */ /* 0x022fe20007ffe0ff */
[----:B------:R-:W-:-:S04]  /*2880*/  VIADD R12, R12, 0x8 ;  /* 0x000000080c0c7836 */ /* 0x000fc80000000000 */
        /* <DEDUP_REMOVED lines=11> */
.L_x_160:
[----:B------:R-:W-:Y:S05]  /*2940*/  BSYNC.RECONVERGENT B0 ;  /* 0x0000000000007941 */ /* 0x000fea0003800200 */
.L_x_159:
[----:B------:R-:W-:Y:S05]  /*2950*/  @!P1 BRA `(.L_x_135) ;  /* 0x00000000007c9947 */ /* 0x000fea0003800000 */
[----:B------:R-:W-:Y:S01]  /*2960*/  ISETP.GE.U32.AND P0, PT, R14, 0x4, PT ;  /* 0x000000040e00780c */ /* 0x000fe20003f06070 */
[----:B------:R-:W-:Y:S01]  /*2970*/  BSSY.RECONVERGENT B0, `(.L_x_162) ;  /* 0x000000d000007945 */ /* 0x000fe20003800200 */
[----:B------:R-:W-:-:S04]  /*2980*/  LOP3.LUT R4, R9, 0x3, RZ, 0xc0, !PT ;  /* 0x0000000309047812 */ /* 0x000fc800078ec0ff */
[----:B------:R-:W-:-:S07]  /*2990*/  ISETP.NE.AND P1, PT, R4, RZ, PT ;  /* 0x000000ff0400720c */ /* 0x000fce0003f25270 */
[----:B------:R-:W-:Y:S06]  /*29a0*/  @!P0 BRA `(.L_x_163) ;  /* 0x0000000000248947 */ /* 0x000fec0003800000 */
[----:B-1---5:R-:W0:Y:S01]  /*29b0*/  LDC.64 R2, c[0x0][0x3b8] ;  /* 0x0000ee00ff027b82 */ /* 0x022e220000000a00 */
[----:B------:R-:W-:Y:S02]  /*29c0*/  IADD3 R5, PT, PT, R7, R0, RZ ;  /* 0x0000000007057210 */ /* 0x000fe40007ffe0ff */
[----:B---3--:R-:W-:Y:S02]  /*29d0*/  MOV R13, 0x7fc00000 ;  /* 0x7fc00000000d7802 */ /* 0x008fe40000000f00 */
[----:B------:R-:W-:Y:S01]  /*29e0*/  IADD3 R0, PT, PT, R0, 0x4, RZ ;  /* 0x0000000400007810 */ /* 0x000fe20007ffe0ff */
[----:B0-----:R-:W-:-:S05]  /*29f0*/  IMAD.WIDE R2, R5, 0x4, R2 ;  /* 0x0000000405027825 */ /* 0x001fca00078e0202 */
[----:B------:R0:W-:Y:S04]  /*2a00*/  STG.E desc[UR14][R2.64], R13 ;  /* 0x0000000d02007986 */ /* 0x0001e8000c10190e */
[----:B------:R0:W-:Y:S04]  /*2a10*/  STG.E desc[UR14][R2.64+0x4], R13 ;  /* 0x0000040d02007986 */ /* 0x0001e8000c10190e */
[----:B------:R0:W-:Y:S04]  /*2a20*/  STG.E desc[UR14][R2.64+0x8], R13 ;  /* 0x0000080d02007986 */ /* 0x0001e8000c10190e */
[----:B------:R0:W-:Y:S02]  /*2a30*/  STG.E desc[UR14][R2.64+0xc], R13 ;  /* 0x00000c0d02007986 */ /* 0x0001e4000c10190e */
.L_x_163:
[----:B------:R-:W-:Y:S05]  /*2a40*/  BSYNC.RECONVERGENT B0 ;  /* 0x0000000000007941 */ /* 0x000fea0003800200 */
.L_x_162:
[----:B------:R-:W-:Y:S05]  /*2a50*/  @!P1 BRA `(.L_x_135) ;  /* 0x00000000003c9947 */ /* 0x000fea0003800000 */
[----:B------:R-:W-:Y:S02]  /*2a60*/  LOP3.LUT R9, R9, 0x1, RZ, 0xc0, !PT ;  /* 0x0000000109097812 */ /* 0x000fe400078ec0ff */
[----:B------:R-:W-:Y:S02]  /*2a70*/  ISETP.NE.AND P0, PT, R4, 0x1, PT ;  /* 0x000000010400780c */ /* 0x000fe40003f05270 */
[----:B------:R-:W-:-:S11]  /*2a80*/  ISETP.NE.U32.AND P1, PT, R9, 0x1, PT ;  /* 0x000000010900780c */ /* 0x000fd60003f25070 */
[----:B01---5:R-:W0:Y:S01]  /*2a90*/  @P0 LDC.64 R2, c[0x0][0x3b8] ;  /* 0x0000ee00ff020b82 */ /* 0x023e220000000a00 */
[C---:B------:R-:W-:Y:S01]  /*2aa0*/  @P0 IMAD.IADD R5, R7.reuse, 0x1, R0 ;  /* 0x0000000107050824 */ /* 0x040fe200078e0200 */
[----:B------:R-:W-:Y:S02]  /*2ab0*/  @P0 IADD3 R0, PT, PT, R0, 0x2, RZ ;  /* 0x0000000200000810 */ /* 0x000fe40007ffe0ff */
[----:B------:R-:W-:Y:S02]  /*2ac0*/  @P0 MOV R9, 0x7fc00000 ;  /* 0x7fc0000000090802 */ /* 0x000fe40000000f00 */
[----:B------:R-:W-:Y:S02]  /*2ad0*/  @!P1 IADD3 R7, PT, PT, R7, R0, RZ ;  /* 0x0000000007079210 */ /* 0x000fe40007ffe0ff */
[----:B---3--:R-:W1:Y:S01]  /*2ae0*/  @!P1 LDC.64 R12, c[0x0][0x3b8] ;  /* 0x0000ee00ff0c9b82 */ /* 0x008e620000000a00 */
[----:B0-----:R-:W-:-:S05]  /*2af0*/  @P0 IMAD.WIDE R4, R5, 0x4, R2 ;  /* 0x0000000405040825 */ /* 0x001fca00078e0202 */
[----:B------:R2:W-:Y:S01]  /*2b00*/  @P0 STG.E desc[UR14][R4.64], R9 ;  /* 0x0000000904000986 */ /* 0x0005e2000c10190e */
[----:B-1----:R-:W-:-:S03]  /*2b10*/  @!P1 IMAD.WIDE R2, R7, 0x4, R12 ;  /* 0x0000000407029825 */ /* 0x002fc600078e020c */
[----:B------:R2:W-:Y:S01]  /*2b20*/  @P0 STG.E desc[UR14][R4.64+0x4], R9 ;  /* 0x0000040904000986 */ /* 0x0005e2000c10190e */
[----:B------:R-:W-:-:S05]  /*2b30*/  @!P1 IMAD.MOV.U32 R7, RZ, RZ, 0x7fc00000 ;  /* 0x7fc00000ff079424 */ /* 0x000fca00078e00ff */
[----:B------:R2:W-:Y:S02]  /*2b40*/  @!P1 STG.E desc[UR14][R2.64], R7 ;  /* 0x0000000702009986 */ /* 0x0005e4000c10190e */
.L_x_135:
[----:B------:R-:W-:Y:S05]  /*2b50*/  BSYNC.RECONVERGENT B2 ;  /* 0x0000000000027941 */ /* 0x000fea0003800200 */
.L_x_134:
[----:B------:R-:W4:Y:S01]  /*2b60*/  LDCU UR11, c[0x0][0x3b0] ;  /* 0x00007600ff0b77ac */ /* 0x000f220008000800 */
[----:B------:R-:W-:-:S04]  /*2b70*/  IADD3 R18, PT, PT, R18, UR8, RZ ;  /* 0x0000000812127c10 */ /* 0x000fc8000fffe0ff */
[----:B----4-:R-:W-:-:S13]  /*2b80*/  ISETP.GE.AND P0, PT, R18, UR11, PT ;  /* 0x0000000b12007c0c */ /* 0x010fda000bf06270 */
[----:B------:R-:W-:Y:S05]  /*2b90*/  @!P0 BRA `(.L_x_164) ;  /* 0xffffffe400bc8947 */ /* 0x000fea000383ffff */
[----:B------:R-:W-:Y:S05]  /*2ba0*/  EXIT ;  /* 0x000000000000794d */ /* 0x000fea0003800000 */
        .weak           $__internal_2_$__cuda_sm3x_div_rn_noftz_f32_slowpath
        .type           $__internal_2_$__cuda_sm3x_div_rn_noftz_f32_slowpath,@function
        .size           $__internal_2_$__cuda_sm3x_div_rn_noftz_f32_slowpath,(.L_x_179 - $__internal_2_$__cuda_sm3x_div_rn_noftz_f32_slowpath)
$__internal_2_$__cuda_sm3x_div_rn_noftz_f32_slowpath:
        /* <DEDUP_REMOVED lines=9> */
[----:B------:R-:W-:Y:S01]  /*2c40*/  @!P0 IMAD.MOV.U32 R19, RZ, RZ, RZ ;  /* 0x000000ffff138224 */ /* 0x000fe200078e00ff */
        /* <DEDUP_REMOVED lines=20> */
[----:B------:R-:W-:Y:S01]  /*2d90*/  @!P0 FFMA R0, R0, 1.84467440737095516160e+19, RZ ;  /* 0x5f80000000008823 */ /* 0x000fe200000000ff */
[----:B------:R-:W-:Y:S01]  /*2da0*/  @!P0 MOV R19, 0xffffffc0 ;  /* 0xffffffc000138802 */ /* 0x000fe20000000f00 */
[----:B------:R-:W-:-:S03]  /*2db0*/  @!P1 FFMA R3, R3, 1.84467440737095516160e+19, RZ ;  /* 0x5f80000003039823 */ /* 0x000fc600000000ff */
[----:B------:R-:W-:-:S07]  /*2dc0*/  @!P1 IADD3 R19, PT, PT, R19, 0x40, RZ ;  /* 0x0000004013139810 */ /* 0x000fce0007ffe0ff */
.L_x_166:
[----:B------:R-:W-:Y:S01]  /*2dd0*/  LEA R22, R2, 0xc0800000, 0x17 ;  /* 0xc080000002167811 */ /* 0x000fe200078eb8ff */
[----:B------:R-:W-:Y:S01]  /*2de0*/  BSSY.RECONVERGENT B1, `(.L_x_171) ;  /* 0x0000036000017945 */ /* 0x000fe20003800200 */
[----:B------:R-:W-:-:S03]  /*2df0*/  IADD3 R21, PT, PT, R21, -0x7f, RZ ;  /* 0xffffff8115157810 */ /* 0x000fc60007ffe0ff */
[----:B------:R-:W-:Y:S02]  /*2e00*/  IMAD.IADD R25, R3, 0x1, -R22 ;  /* 0x0000000103197824 */ /* 0x000fe400078e0a16 */
[----:B------:R-:W-:Y:S02]  /*2e10*/  IMAD R0, R21, -0x800000, R0 ;  /* 0xff80000015007824 */ /* 0x000fe400078e0200 */
[----:B------:R-:W0:Y:S01]  /*2e20*/  MUFU.RCP R22, R25 ;  /* 0x0000001900167308 */ /* 0x000e220000001000 */
[----:B------:R-:W-:-:S04]  /*2e30*/  FADD.FTZ R3, -R25, -RZ ;  /* 0x800000ff19037221 */ /* 0x000fc80000010100 */
[----:B0-----:R-:W-:-:S04]  /*2e40*/  FFMA R23, R22, R3, 1 ;  /* 0x3f80000016177423 */ /* 0x001fc80000000003 */
[----:B------:R-:W-:-:S04]  /*2e50*/  FFMA R23, R22, R23, R22 ;  /* 0x0000001716177223 */ /* 0x000fc80000000016 */
[----:B------:R-:W-:-:S04]  /*2e60*/  FFMA R22, R0, R23, RZ ;  /* 0x0000001700167223 */ /* 0x000fc800000000ff */
[----:B------:R-:W-:-:S04]  /*2e70*/  FFMA R24, R3, R22, R0 ;  /* 0x0000001603187223 */ /* 0x000fc80000000000 */
[----:B------:R-:W-:Y:S01]  /*2e80*/  FFMA R24, R23, R24, R22 ;  /* 0x0000001817187223 */ /* 0x000fe20000000016 */
[----:B------:R-:W-:-:S03]  /*2e90*/  IADD3 R22, PT, PT, R21, 0x7f, -R2 ;  /* 0x0000007f15167810 */ /* 0x000fc60007ffe802 */
[----:B------:R-:W-:Y:S01]  /*2ea0*/  FFMA R3, R3, R24, R0 ;  /* 0x0000001803037223 */ /* 0x000fe20000000000 */
[----:B------:R-:W-:-:S03]  /*2eb0*/  IADD3 R19, PT, PT, R22, R19, RZ ;  /* 0x0000001316137210 */ /* 0x000fc60007ffe0ff */
        /* <DEDUP_REMOVED lines=36> */
.L_x_173:
[----:B------:R-:W-:-:S04]  /*3100*/  LOP3.LUT R0, R0, 0x80000000, RZ, 0xc0, !PT ;  /* 0x8000000000007812 */ /* 0x000fc800078ec0ff */
[----:B------:R-:W-:Y:S01]  /*3110*/  LOP3.LUT R0, R0, 0x7f800000, RZ, 0xfc, !PT ;  /* 0x7f80000000007812 */ /* 0x000fe200078efcff */
[----:B------:R-:W-:Y:S06]  /*3120*/  BRA `(.L_x_174) ;  /* 0x0000000000047947 */ /* 0x000fec0003800000 */
.L_x_172:
[----:B------:R-:W-:-:S07]  /*3130*/  LEA R0, R19, R0, 0x17 ;  /* 0x0000000013007211 */ /* 0x000fce00078eb8ff */
.L_x_174:
[----:B------:R-:W-:Y:S05]  /*3140*/  BSYNC.RECONVERGENT B1 ;  /* 0x0000000000017941 */ /* 0x000fea0003800200 */
.L_x_171:
[----:B------:R-:W-:Y:S05]  /*3150*/  BRA `(.L_x_175) ;  /* 0x0000000000207947 */ /* 0x000fea0003800000 */
.L_x_170:
[----:B------:R-:W-:-:S04]  /*3160*/  LOP3.LUT R0, R3, 0x80000000, R0, 0x48, !PT ;  /* 0x8000000003007812 */ /* 0x000fc800078e4800 */
[----:B------:R-:W-:Y:S01]  /*3170*/  LOP3.LUT R0, R0, 0x7f800000, RZ, 0xfc, !PT ;  /* 0x7f80000000007812 */ /* 0x000fe200078efcff */
[----:B------:R-:W-:Y:S06]  /*3180*/  BRA `(.L_x_175) ;  /* 0x0000000000147947 */ /* 0x000fec0003800000 */
.L_x_169:
[----:B------:R-:W-:Y:S01]  /*3190*/  LOP3.LUT R0, R3, 0x80000000, R0, 0x48, !PT ;  /* 0x8000000003007812 */ /* 0x000fe200078e4800 */
[----:B------:R-:W-:Y:S06]  /*31a0*/  BRA `(.L_x_175) ;  /* 0x00000000000c7947 */ /* 0x000fec0003800000 */
.L_x_168:
[----:B------:R-:W0:Y:S01]  /*31b0*/  MUFU.RSQ R0, -QNAN ;  /* 0xffc0000000007908 */ /* 0x000e220000001400 */
[----:B------:R-:W-:Y:S05]  /*31c0*/  BRA `(.L_x_175) ;  /* 0x0000000000047947 */ /* 0x000fea0003800000 */
.L_x_167:
[----:B------:R-:W-:-:S07]  /*31d0*/  FADD.FTZ R0, R0, R3 ;  /* 0x0000000300007221 */ /* 0x000fce0000010000 */
.L_x_175:
[----:B------:R-:W-:Y:S05]  /*31e0*/  BSYNC.RECONVERGENT B0 ;  /* 0x0000000000007941 */ /* 0x000fea0003800200 */
.L_x_165:
[----:B------:R-:W-:-:S04]  /*31f0*/  HFMA2 R21, -RZ, RZ, 0, 0 ;  /* 0x00000000ff157431 */ /* 0x000fc800000001ff */
[----:B0-----:R-:W-:Y:S05]  /*3200*/  RET.REL.NODEC R20 `(cvi_batch_f32) ;  /* 0xffffffcc147c7950 */ /* 0x001fea0003c3ffff */
.L_x_176:
        /* <DEDUP_REMOVED lines=15> */
.L_x_179:


//--------------------- .nv.shared.reserved.0     --------------------------
	.section	.nv.shared.reserved.0,"aw",@nobits
	.weak		__nv_reservedSMEM_offset_0_alias
	.size		__nv_reservedSMEM_offset_0_alias, 0, 64
	.other		__nv_reservedSMEM_offset_0_alias,@"STO_CUDA_RESERVED_SHARED STV_DEFAULT"
__nv_reservedSMEM_offset_0_alias:
	.zero		0
	.zero		64


//--------------------- .nv.constant0.range_from_high_low_f32 --------------------------
	.section	.nv.constant0.range_from_high_low_f32,"a",@progbits
	.sectionflags	@""
	.align	4
.nv.constant0.range_from_high_low_f32:
	.zero		928


//--------------------- .nv.constant0.cvi_many_series_one_param_f32 --------------------------
	.section	.nv.constant0.cvi_many_series_one_param_f32,"a",@progbits
	.sectionflags	@""
	.align	4
.nv.constant0.cvi_many_series_one_param_f32:
	.zero		944


//--------------------- .nv.constant0.cvi_batch_from_range_f32 --------------------------
	.section	.nv.constant0.cvi_batch_from_range_f32,"a",@progbits
	.sectionflags	@""
	.align	4
.nv.constant0.cvi_batch_from_range_f32:
	.zero		952


//--------------------- .nv.constant0.cvi_batch_f32 --------------------------
	.section	.nv.constant0.cvi_batch_f32,"a",@progbits
	.sectionflags	@""
	.align	4
.nv.constant0.cvi_batch_f32:
	.zero		960


//--------------------- SYMBOLS --------------------------

	.type		.nv.reservedSmem.offset0,@object
	.size		.nv.reservedSmem.offset0,0x4
